//
// Generated by NVIDIA NVVM Compiler
//
// Compiler Build ID: CL-36424714
// Cuda compilation tools, release 13.0, V13.0.88
// Based on NVVM 20.0.0
//

.version 9.0
.target sm_100
.address_size 64

	// .globl	_Z15resetTreeKernelP4NodePi
.global .align 1 .b8 _ZN34_INTERNAL_d54635b0_4_k_cu_dfd926ce4cuda3std3__45__cpo5beginE[1];
.global .align 1 .b8 _ZN34_INTERNAL_d54635b0_4_k_cu_dfd926ce4cuda3std3__45__cpo3endE[1];
.global .align 1 .b8 _ZN34_INTERNAL_d54635b0_4_k_cu_dfd926ce4cuda3std3__45__cpo6cbeginE[1];
.global .align 1 .b8 _ZN34_INTERNAL_d54635b0_4_k_cu_dfd926ce4cuda3std3__45__cpo4cendE[1];
.global .align 1 .b8 _ZN34_INTERNAL_d54635b0_4_k_cu_dfd926ce4cuda3std3__45__cpo6rbeginE[1];
.global .align 1 .b8 _ZN34_INTERNAL_d54635b0_4_k_cu_dfd926ce4cuda3std3__45__cpo4rendE[1];
.global .align 1 .b8 _ZN34_INTERNAL_d54635b0_4_k_cu_dfd926ce4cuda3std3__45__cpo7crbeginE[1];
.global .align 1 .b8 _ZN34_INTERNAL_d54635b0_4_k_cu_dfd926ce4cuda3std3__45__cpo5crendE[1];
.global .align 1 .b8 _ZN34_INTERNAL_d54635b0_4_k_cu_dfd926ce4cuda3std3__436_GLOBAL__N__d54635b0_4_k_cu_dfd926ce6ignoreE[1];
.global .align 1 .b8 _ZN34_INTERNAL_d54635b0_4_k_cu_dfd926ce4cuda3std3__419piecewise_constructE[1];
.global .align 1 .b8 _ZN34_INTERNAL_d54635b0_4_k_cu_dfd926ce4cuda3std3__48in_placeE[1];
.global .align 1 .b8 _ZN34_INTERNAL_d54635b0_4_k_cu_dfd926ce4cuda3std3__420unreachable_sentinelE[1];
.global .align 1 .b8 _ZN34_INTERNAL_d54635b0_4_k_cu_dfd926ce4cuda3std3__47nulloptE[1];
.global .align 1 .b8 _ZN34_INTERNAL_d54635b0_4_k_cu_dfd926ce4cuda3std3__48unexpectE[1];
.global .align 1 .b8 _ZN34_INTERNAL_d54635b0_4_k_cu_dfd926ce4cuda3std6ranges3__45__cpo4swapE[1];
.global .align 1 .b8 _ZN34_INTERNAL_d54635b0_4_k_cu_dfd926ce4cuda3std6ranges3__45__cpo9iter_moveE[1];
.global .align 1 .b8 _ZN34_INTERNAL_d54635b0_4_k_cu_dfd926ce4cuda3std6ranges3__45__cpo5beginE[1];
.global .align 1 .b8 _ZN34_INTERNAL_d54635b0_4_k_cu_dfd926ce4cuda3std6ranges3__45__cpo3endE[1];
.global .align 1 .b8 _ZN34_INTERNAL_d54635b0_4_k_cu_dfd926ce4cuda3std6ranges3__45__cpo6cbeginE[1];
.global .align 1 .b8 _ZN34_INTERNAL_d54635b0_4_k_cu_dfd926ce4cuda3std6ranges3__45__cpo4cendE[1];
.global .align 1 .b8 _ZN34_INTERNAL_d54635b0_4_k_cu_dfd926ce4cuda3std6ranges3__45__cpo7advanceE[1];
.global .align 1 .b8 _ZN34_INTERNAL_d54635b0_4_k_cu_dfd926ce4cuda3std6ranges3__45__cpo9iter_swapE[1];
.global .align 1 .b8 _ZN34_INTERNAL_d54635b0_4_k_cu_dfd926ce4cuda3std6ranges3__45__cpo4nextE[1];
.global .align 1 .b8 _ZN34_INTERNAL_d54635b0_4_k_cu_dfd926ce4cuda3std6ranges3__45__cpo4prevE[1];
.global .align 1 .b8 _ZN34_INTERNAL_d54635b0_4_k_cu_dfd926ce4cuda3std6ranges3__45__cpo4dataE[1];
.global .align 1 .b8 _ZN34_INTERNAL_d54635b0_4_k_cu_dfd926ce4cuda3std6ranges3__45__cpo5cdataE[1];
.global .align 1 .b8 _ZN34_INTERNAL_d54635b0_4_k_cu_dfd926ce4cuda3std6ranges3__45__cpo4sizeE[1];
.global .align 1 .b8 _ZN34_INTERNAL_d54635b0_4_k_cu_dfd926ce4cuda3std6ranges3__45__cpo5ssizeE[1];
.global .align 1 .b8 _ZN34_INTERNAL_d54635b0_4_k_cu_dfd926ce4cuda3std6ranges3__45__cpo8distanceE[1];
.global .align 1 .b8 _ZN34_INTERNAL_d54635b0_4_k_cu_dfd926ce6thrust24THRUST_300001_SM_1000_NS8cuda_cub3parE[1];
.global .align 1 .b8 _ZN34_INTERNAL_d54635b0_4_k_cu_dfd926ce6thrust24THRUST_300001_SM_1000_NS8cuda_cub10par_nosyncE[1];
.global .align 1 .b8 _ZN34_INTERNAL_d54635b0_4_k_cu_dfd926ce6thrust24THRUST_300001_SM_1000_NS6system6detail10sequential3seqE[1];
.global .align 1 .b8 _ZN34_INTERNAL_d54635b0_4_k_cu_dfd926ce6thrust24THRUST_300001_SM_1000_NS6system3cpp3parE[1];
.global .align 1 .b8 _ZN34_INTERNAL_d54635b0_4_k_cu_dfd926ce6thrust24THRUST_300001_SM_1000_NS12placeholders2_1E[1];
.global .align 1 .b8 _ZN34_INTERNAL_d54635b0_4_k_cu_dfd926ce6thrust24THRUST_300001_SM_1000_NS12placeholders2_2E[1];
.global .align 1 .b8 _ZN34_INTERNAL_d54635b0_4_k_cu_dfd926ce6thrust24THRUST_300001_SM_1000_NS12placeholders2_3E[1];
.global .align 1 .b8 _ZN34_INTERNAL_d54635b0_4_k_cu_dfd926ce6thrust24THRUST_300001_SM_1000_NS12placeholders2_4E[1];
.global .align 1 .b8 _ZN34_INTERNAL_d54635b0_4_k_cu_dfd926ce6thrust24THRUST_300001_SM_1000_NS12placeholders2_5E[1];
.global .align 1 .b8 _ZN34_INTERNAL_d54635b0_4_k_cu_dfd926ce6thrust24THRUST_300001_SM_1000_NS12placeholders2_6E[1];
.global .align 1 .b8 _ZN34_INTERNAL_d54635b0_4_k_cu_dfd926ce6thrust24THRUST_300001_SM_1000_NS12placeholders2_7E[1];
.global .align 1 .b8 _ZN34_INTERNAL_d54635b0_4_k_cu_dfd926ce6thrust24THRUST_300001_SM_1000_NS12placeholders2_8E[1];
.global .align 1 .b8 _ZN34_INTERNAL_d54635b0_4_k_cu_dfd926ce6thrust24THRUST_300001_SM_1000_NS12placeholders2_9E[1];
.global .align 1 .b8 _ZN34_INTERNAL_d54635b0_4_k_cu_dfd926ce6thrust24THRUST_300001_SM_1000_NS12placeholders3_10E[1];
.global .align 1 .b8 _ZN34_INTERNAL_d54635b0_4_k_cu_dfd926ce6thrust24THRUST_300001_SM_1000_NS3seqE[1];
.global .align 1 .b8 _ZN34_INTERNAL_d54635b0_4_k_cu_dfd926ce6thrust24THRUST_300001_SM_1000_NS6deviceE[1];

.visible .entry _Z15resetTreeKernelP4NodePi(
	.param .u64 .ptr .align 1 _Z15resetTreeKernelP4NodePi_param_0,
	.param .u64 .ptr .align 1 _Z15resetTreeKernelP4NodePi_param_1
)
{
	.reg .b16 	%rs<2>;
	.reg .b32 	%r<3>;
	.reg .b64 	%rd<8>;

	ld.param.u64 	%rd1, [_Z15resetTreeKernelP4NodePi_param_0];
	ld.param.u64 	%rd2, [_Z15resetTreeKernelP4NodePi_param_1];
	cvta.to.global.u64 	%rd3, %rd2;
	cvta.to.global.u64 	%rd4, %rd1;
	mov.b64 	%rd5, 0;
	st.global.u64 	[%rd4+32], %rd5;
	st.global.u64 	[%rd4+40], %rd5;
	st.global.u64 	[%rd4+48], %rd5;
	mov.b32 	%r1, 255;
	st.global.u8 	[%rd4+59], %r1;
	st.global.u8 	[%rd4+58], %r1;
	st.global.u8 	[%rd4+57], %r1;
	st.global.u8 	[%rd4+56], %r1;
	st.global.u8 	[%rd4+63], %r1;
	st.global.u8 	[%rd4+62], %r1;
	st.global.u8 	[%rd4+61], %r1;
	st.global.u8 	[%rd4+60], %r1;
	st.global.u8 	[%rd4+67], %r1;
	st.global.u8 	[%rd4+66], %r1;
	st.global.u8 	[%rd4+65], %r1;
	st.global.u8 	[%rd4+64], %r1;
	st.global.u8 	[%rd4+71], %r1;
	st.global.u8 	[%rd4+70], %r1;
	st.global.u8 	[%rd4+69], %r1;
	st.global.u8 	[%rd4+68], %r1;
	st.global.u8 	[%rd4+75], %r1;
	st.global.u8 	[%rd4+74], %r1;
	st.global.u8 	[%rd4+73], %r1;
	st.global.u8 	[%rd4+72], %r1;
	mov.b16 	%rs1, 1;
	st.global.u8 	[%rd4+76], %rs1;
	mov.b64 	%rd6, -4547641665132691456;
	st.global.u64 	[%rd4], %rd6;
	mov.b64 	%rd7, 4675730371722084352;
	st.global.u64 	[%rd4+8], %rd7;
	st.global.u64 	[%rd4+16], %rd6;
	st.global.u64 	[%rd4+24], %rd7;
	mov.b32 	%r2, 1;
	st.global.u32 	[%rd3], %r2;
	ret;

}
	// .globl	_Z21insertParticlesKernelP8ParticleP4NodePii
.visible .entry _Z21insertParticlesKernelP8ParticleP4NodePii(
	.param .u64 .ptr .align 1 _Z21insertParticlesKernelP8ParticleP4NodePii_param_0,
	.param .u64 .ptr .align 1 _Z21insertParticlesKernelP8ParticleP4NodePii_param_1,
	.param .u64 .ptr .align 1 _Z21insertParticlesKernelP8ParticleP4NodePii_param_2,
	.param .u32 _Z21insertParticlesKernelP8ParticleP4NodePii_param_3
)
{
	.reg .pred 	%p<29>;
	.reg .b16 	%rs<7>;
	.reg .b32 	%r<26>;
	.reg .b64 	%rd<35>;
	.reg .b64 	%fd<53>;

	ld.param.u64 	%rd10, [_Z21insertParticlesKernelP8ParticleP4NodePii_param_0];
	ld.param.u64 	%rd11, [_Z21insertParticlesKernelP8ParticleP4NodePii_param_1];
	ld.param.u64 	%rd12, [_Z21insertParticlesKernelP8ParticleP4NodePii_param_2];
	ld.param.u32 	%r9, [_Z21insertParticlesKernelP8ParticleP4NodePii_param_3];
	cvta.to.global.u64 	%rd1, %rd12;
	cvta.to.global.u64 	%rd2, %rd11;
	cvta.to.global.u64 	%rd3, %rd10;
	mov.u32 	%r10, %ctaid.x;
	mov.u32 	%r11, %ntid.x;
	mov.u32 	%r12, %tid.x;
	mad.lo.s32 	%r1, %r10, %r11, %r12;
	setp.gt.s32 	%p1, %r1, 9999999;
	@%p1 bra 	$L__BB1_5;
	mul.wide.s32 	%rd13, %r1, 56;
	add.s64 	%rd14, %rd3, %rd13;
	ld.global.f64 	%fd1, [%rd14];
	ld.global.f64 	%fd2, [%rd14+8];
	ld.global.f64 	%fd3, [%rd14+48];
	mov.b32 	%r25, 0;
$L__BB1_2:
	mul.wide.s32 	%rd15, %r25, 80;
	add.s64 	%rd4, %rd2, %rd15;
	ld.global.u8 	%rs1, [%rd4+76];
	setp.eq.s16 	%p2, %rs1, 0;
	@%p2 bra 	$L__BB1_24;
	ld.global.u32 	%r14, [%rd4+72];
	setp.ne.s32 	%p3, %r14, -1;
	@%p3 bra 	$L__BB1_6;
	st.global.u32 	[%rd4+72], %r1;
	st.global.f64 	[%rd4+48], %fd3;
	st.global.f64 	[%rd4+32], %fd1;
	st.global.f64 	[%rd4+40], %fd2;
$L__BB1_5:
	ret;
$L__BB1_6:
	ld.global.f64 	%fd11, [%rd4];
	ld.global.f64 	%fd12, [%rd4+8];
	add.f64 	%fd13, %fd11, %fd12;
	mul.f64 	%fd4, %fd13, 0d3FE0000000000000;
	ld.global.f64 	%fd14, [%rd4+16];
	ld.global.f64 	%fd15, [%rd4+24];
	add.f64 	%fd16, %fd14, %fd15;
	mul.f64 	%fd5, %fd16, 0d3FE0000000000000;
	atom.global.add.u32 	%r3, [%rd1], 1;
	setp.ge.s32 	%p4, %r3, %r9;
	@%p4 bra 	$L__BB1_5;
	mul.wide.s32 	%rd16, %r3, 80;
	add.s64 	%rd17, %rd2, %rd16;
	mov.b64 	%rd18, 0;
	st.global.u64 	[%rd17], %rd18;
	st.global.u64 	[%rd17+16], %rd18;
	st.global.u64 	[%rd17+32], %rd18;
	st.global.u64 	[%rd17+40], %rd18;
	st.global.u64 	[%rd17+48], %rd18;
	mov.b32 	%r15, -1;
	st.global.v2.u32 	[%rd17+56], {%r15, %r15};
	st.global.v2.u32 	[%rd17+64], {%r15, %r15};
	st.global.u32 	[%rd17+72], %r15;
	mov.b16 	%rs2, 1;
	st.global.u8 	[%rd17+76], %rs2;
	ld.global.f64 	%fd17, [%rd4];
	st.global.f64 	[%rd17], %fd17;
	st.global.f64 	[%rd17+8], %fd4;
	ld.global.f64 	%fd18, [%rd4+16];
	st.global.f64 	[%rd17+16], %fd18;
	st.global.f64 	[%rd17+24], %fd5;
	st.global.u32 	[%rd4+56], %r3;
	atom.global.add.u32 	%r4, [%rd1], 1;
	setp.ge.s32 	%p5, %r4, %r9;
	@%p5 bra 	$L__BB1_5;
	mul.wide.s32 	%rd19, %r4, 80;
	add.s64 	%rd20, %rd2, %rd19;
	mov.b64 	%rd21, 0;
	st.global.u64 	[%rd20+8], %rd21;
	st.global.u64 	[%rd20+16], %rd21;
	st.global.u64 	[%rd20+32], %rd21;
	st.global.u64 	[%rd20+40], %rd21;
	st.global.u64 	[%rd20+48], %rd21;
	mov.b32 	%r16, -1;
	st.global.v2.u32 	[%rd20+56], {%r16, %r16};
	st.global.v2.u32 	[%rd20+64], {%r16, %r16};
	st.global.u32 	[%rd20+72], %r16;
	mov.b16 	%rs3, 1;
	st.global.u8 	[%rd20+76], %rs3;
	st.global.f64 	[%rd20], %fd4;
	ld.global.f64 	%fd19, [%rd4+8];
	st.global.f64 	[%rd20+8], %fd19;
	ld.global.f64 	%fd20, [%rd4+16];
	st.global.f64 	[%rd20+16], %fd20;
	st.global.f64 	[%rd20+24], %fd5;
	st.global.u32 	[%rd4+60], %r4;
	atom.global.add.u32 	%r5, [%rd1], 1;
	setp.ge.s32 	%p6, %r5, %r9;
	@%p6 bra 	$L__BB1_5;
	mul.wide.s32 	%rd22, %r5, 80;
	add.s64 	%rd23, %rd2, %rd22;
	mov.b64 	%rd24, 0;
	st.global.u64 	[%rd23], %rd24;
	st.global.u64 	[%rd23+24], %rd24;
	st.global.u64 	[%rd23+32], %rd24;
	st.global.u64 	[%rd23+40], %rd24;
	st.global.u64 	[%rd23+48], %rd24;
	mov.b32 	%r17, -1;
	st.global.v2.u32 	[%rd23+56], {%r17, %r17};
	st.global.v2.u32 	[%rd23+64], {%r17, %r17};
	st.global.u32 	[%rd23+72], %r17;
	mov.b16 	%rs4, 1;
	st.global.u8 	[%rd23+76], %rs4;
	ld.global.f64 	%fd21, [%rd4];
	st.global.f64 	[%rd23], %fd21;
	st.global.f64 	[%rd23+8], %fd4;
	st.global.f64 	[%rd23+16], %fd5;
	ld.global.f64 	%fd22, [%rd4+24];
	st.global.f64 	[%rd23+24], %fd22;
	st.global.u32 	[%rd4+64], %r5;
	atom.global.add.u32 	%r6, [%rd1], 1;
	setp.ge.s32 	%p7, %r6, %r9;
	@%p7 bra 	$L__BB1_5;
	mul.wide.s32 	%rd25, %r6, 80;
	add.s64 	%rd5, %rd2, %rd25;
	mov.b64 	%rd26, 0;
	st.global.u64 	[%rd5+8], %rd26;
	st.global.u64 	[%rd5+24], %rd26;
	st.global.u64 	[%rd5+32], %rd26;
	st.global.u64 	[%rd5+40], %rd26;
	st.global.u64 	[%rd5+48], %rd26;
	mov.b32 	%r18, -1;
	st.global.v2.u32 	[%rd5+56], {%r18, %r18};
	st.global.v2.u32 	[%rd5+64], {%r18, %r18};
	st.global.u32 	[%rd5+72], %r18;
	mov.b16 	%rs5, 1;
	st.global.u8 	[%rd5+76], %rs5;
	st.global.f64 	[%rd5], %fd4;
	ld.global.f64 	%fd6, [%rd4+8];
	st.global.f64 	[%rd5+8], %fd6;
	st.global.f64 	[%rd5+16], %fd5;
	ld.global.f64 	%fd7, [%rd4+24];
	st.global.f64 	[%rd5+24], %fd7;
	st.global.u32 	[%rd4+68], %r6;
	mov.b16 	%rs6, 0;
	st.global.u8 	[%rd4+76], %rs6;
	ld.global.u32 	%r7, [%rd4+72];
	st.global.u32 	[%rd4+72], %r18;
	mul.wide.s32 	%rd27, %r7, 56;
	add.s64 	%rd28, %rd3, %rd27;
	ld.global.f64 	%fd8, [%rd28];
	ld.global.f64 	%fd9, [%rd28+8];
	ld.global.f64 	%fd10, [%rd28+48];
	ld.global.u32 	%r19, [%rd4+56];
	mul.wide.s32 	%rd29, %r19, 80;
	add.s64 	%rd34, %rd2, %rd29;
	ld.global.f64 	%fd23, [%rd34];
	setp.ltu.f64 	%p8, %fd8, %fd23;
	@%p8 bra 	$L__BB1_15;
	ld.global.f64 	%fd24, [%rd34+8];
	setp.gtu.f64 	%p9, %fd8, %fd24;
	@%p9 bra 	$L__BB1_15;
	ld.global.f64 	%fd25, [%rd34+16];
	setp.ltu.f64 	%p10, %fd9, %fd25;
	@%p10 bra 	$L__BB1_15;
	ld.global.f64 	%fd26, [%rd34+24];
	setp.gtu.f64 	%p11, %fd9, %fd26;
	@%p11 bra 	$L__BB1_15;
$L__BB1_14:
	st.global.u32 	[%rd34+72], %r7;
	st.global.f64 	[%rd34+48], %fd10;
	st.global.f64 	[%rd34+32], %fd8;
	st.global.f64 	[%rd34+40], %fd9;
	bra.uni 	$L__BB1_2;
$L__BB1_15:
	ld.global.u32 	%r20, [%rd4+60];
	mul.wide.s32 	%rd30, %r20, 80;
	add.s64 	%rd34, %rd2, %rd30;
	ld.global.f64 	%fd27, [%rd34];
	setp.ltu.f64 	%p12, %fd8, %fd27;
	@%p12 bra 	$L__BB1_19;
	ld.global.f64 	%fd28, [%rd34+8];
	setp.gtu.f64 	%p13, %fd8, %fd28;
	@%p13 bra 	$L__BB1_19;
	ld.global.f64 	%fd29, [%rd34+16];
	setp.ltu.f64 	%p14, %fd9, %fd29;
	@%p14 bra 	$L__BB1_19;
	ld.global.f64 	%fd30, [%rd34+24];
	setp.le.f64 	%p15, %fd9, %fd30;
	@%p15 bra 	$L__BB1_14;
$L__BB1_19:
	ld.global.u32 	%r21, [%rd4+64];
	mul.wide.s32 	%rd31, %r21, 80;
	add.s64 	%rd34, %rd2, %rd31;
	ld.global.f64 	%fd31, [%rd34];
	setp.ltu.f64 	%p16, %fd8, %fd31;
	@%p16 bra 	$L__BB1_23;
	ld.global.f64 	%fd32, [%rd34+8];
	setp.gtu.f64 	%p17, %fd8, %fd32;
	@%p17 bra 	$L__BB1_23;
	ld.global.f64 	%fd33, [%rd34+16];
	setp.ltu.f64 	%p18, %fd9, %fd33;
	@%p18 bra 	$L__BB1_23;
	ld.global.f64 	%fd34, [%rd34+24];
	setp.le.f64 	%p19, %fd9, %fd34;
	@%p19 bra 	$L__BB1_14;
$L__BB1_23:
	setp.ltu.f64 	%p20, %fd8, %fd4;
	setp.gtu.f64 	%p21, %fd8, %fd6;
	setp.ltu.f64 	%p22, %fd9, %fd5;
	or.pred  	%p23, %p20, %p22;
	or.pred  	%p24, %p23, %p21;
	setp.gtu.f64 	%p25, %fd9, %fd7;
	or.pred  	%p26, %p24, %p25;
	mov.u64 	%rd34, %rd5;
	@%p26 bra 	$L__BB1_2;
	bra.uni 	$L__BB1_14;
$L__BB1_24:
	ld.global.f64 	%fd35, [%rd4+48];
	add.f64 	%fd36, %fd3, %fd35;
	ld.global.f64 	%fd37, [%rd4+32];
	mul.f64 	%fd38, %fd35, %fd37;
	fma.rn.f64 	%fd39, %fd1, %fd3, %fd38;
	div.rn.f64 	%fd40, %fd39, %fd36;
	st.global.f64 	[%rd4+32], %fd40;
	ld.global.f64 	%fd41, [%rd4+40];
	mul.f64 	%fd42, %fd41, %fd35;
	fma.rn.f64 	%fd43, %fd2, %fd3, %fd42;
	div.rn.f64 	%fd44, %fd43, %fd36;
	st.global.f64 	[%rd4+40], %fd44;
	st.global.f64 	[%rd4+48], %fd36;
	ld.global.f64 	%fd45, [%rd4];
	ld.global.f64 	%fd46, [%rd4+8];
	add.f64 	%fd47, %fd45, %fd46;
	mul.f64 	%fd48, %fd47, 0d3FE0000000000000;
	ld.global.f64 	%fd49, [%rd4+16];
	ld.global.f64 	%fd50, [%rd4+24];
	add.f64 	%fd51, %fd49, %fd50;
	mul.f64 	%fd52, %fd51, 0d3FE0000000000000;
	setp.gt.f64 	%p27, %fd1, %fd48;
	selp.u32 	%r22, 1, 0, %p27;
	setp.gt.f64 	%p28, %fd2, %fd52;
	or.b32  	%r23, %r22, 2;
	selp.b32 	%r24, %r23, %r22, %p28;
	mul.wide.u32 	%rd32, %r24, 4;
	add.s64 	%rd33, %rd4, %rd32;
	ld.global.u32 	%r25, [%rd33+56];
	bra.uni 	$L__BB1_2;

}
	// .globl	_Z19computeForcesKernelP8ParticleP4Noded
.visible .entry _Z19computeForcesKernelP8ParticleP4Noded(
	.param .u64 .ptr .align 1 _Z19computeForcesKernelP8ParticleP4Noded_param_0,
	.param .u64 .ptr .align 1 _Z19computeForcesKernelP8ParticleP4Noded_param_1,
	.param .f64 _Z19computeForcesKernelP8ParticleP4Noded_param_2
)
{
	.local .align 16 .b8 	__local_depot2[128];
	.reg .b64 	%SP;
	.reg .b64 	%SPL;
	.reg .pred 	%p<13>;
	.reg .b16 	%rs<3>;
	.reg .b32 	%r<27>;
	.reg .b64 	%rd<23>;
	.reg .b64 	%fd<59>;

	mov.u64 	%SPL, __local_depot2;
	ld.param.u64 	%rd7, [_Z19computeForcesKernelP8ParticleP4Noded_param_0];
	cvta.to.global.u64 	%rd1, %rd7;
	add.u64 	%rd2, %SPL, 0;
	mov.u32 	%r16, %ctaid.x;
	mov.u32 	%r17, %ntid.x;
	mov.u32 	%r18, %tid.x;
	mad.lo.s32 	%r1, %r16, %r17, %r18;
	setp.gt.s32 	%p1, %r1, 9999999;
	@%p1 bra 	$L__BB2_19;
	mul.wide.s32 	%rd9, %r1, 56;
	add.s64 	%rd3, %rd1, %rd9;
	mov.b64 	%rd10, 0;
	st.global.u64 	[%rd3+24], %rd10;
	st.global.u64 	[%rd3+16], %rd10;
	mov.b32 	%r20, 0;
	st.local.u32 	[%rd2], %r20;
	mov.b32 	%r26, 1;
	mov.f64 	%fd57, 0d0000000000000000;
	mov.f64 	%fd58, %fd57;
$L__BB2_2:
	ld.param.u64 	%rd22, [_Z19computeForcesKernelP8ParticleP4Noded_param_1];
	add.s32 	%r24, %r26, -1;
	mul.wide.u32 	%rd11, %r24, 4;
	add.s64 	%rd4, %rd2, %rd11;
	ld.local.u32 	%r21, [%rd4];
	cvta.to.global.u64 	%rd12, %rd22;
	mul.wide.s32 	%rd13, %r21, 80;
	add.s64 	%rd5, %rd12, %rd13;
	setp.eq.s32 	%p2, %r21, 0;
	@%p2 bra 	$L__BB2_6;
	ld.global.u8 	%rs1, [%rd5+76];
	setp.eq.s16 	%p3, %rs1, 0;
	@%p3 bra 	$L__BB2_6;
	ld.global.u32 	%r4, [%rd5+72];
	setp.eq.s32 	%p4, %r4, %r1;
	mov.u32 	%r26, %r24;
	@%p4 bra 	$L__BB2_18;
	mul.wide.s32 	%rd14, %r4, 56;
	add.s64 	%rd15, %rd1, %rd14;
	ld.global.f64 	%fd15, [%rd15];
	ld.global.f64 	%fd16, [%rd3];
	sub.f64 	%fd17, %fd15, %fd16;
	ld.global.f64 	%fd18, [%rd15+8];
	ld.global.f64 	%fd19, [%rd3+8];
	sub.f64 	%fd20, %fd18, %fd19;
	mul.f64 	%fd21, %fd20, %fd20;
	fma.rn.f64 	%fd22, %fd17, %fd17, %fd21;
	add.f64 	%fd23, %fd22, 0d3FD0000000000000;
	sqrt.rn.f64 	%fd24, %fd23;
	ld.global.f64 	%fd25, [%rd3+48];
	mul.f64 	%fd26, %fd25, 0d3DD25598616DD9F1;
	ld.global.f64 	%fd27, [%rd15+48];
	mul.f64 	%fd28, %fd26, %fd27;
	mul.f64 	%fd29, %fd24, %fd24;
	div.rn.f64 	%fd30, %fd28, %fd29;
	mul.f64 	%fd31, %fd17, %fd30;
	div.rn.f64 	%fd32, %fd31, %fd24;
	add.f64 	%fd58, %fd58, %fd32;
	st.global.f64 	[%rd3+16], %fd58;
	mul.f64 	%fd33, %fd20, %fd30;
	div.rn.f64 	%fd34, %fd33, %fd24;
	add.f64 	%fd57, %fd57, %fd34;
	st.global.f64 	[%rd3+24], %fd57;
	mov.u32 	%r26, %r24;
	bra.uni 	$L__BB2_18;
$L__BB2_6:
	ld.param.f64 	%fd54, [_Z19computeForcesKernelP8ParticleP4Noded_param_2];
	ld.global.f64 	%fd35, [%rd5+32];
	ld.global.f64 	%fd36, [%rd3];
	sub.f64 	%fd5, %fd35, %fd36;
	ld.global.f64 	%fd37, [%rd5+40];
	ld.global.f64 	%fd38, [%rd3+8];
	sub.f64 	%fd6, %fd37, %fd38;
	mul.f64 	%fd39, %fd6, %fd6;
	fma.rn.f64 	%fd7, %fd5, %fd5, %fd39;
	sqrt.rn.f64 	%fd8, %fd7;
	ld.global.f64 	%fd40, [%rd5+8];
	ld.global.f64 	%fd41, [%rd5];
	sub.f64 	%fd42, %fd40, %fd41;
	div.rn.f64 	%fd43, %fd42, %fd8;
	setp.lt.f64 	%p5, %fd43, %fd54;
	@%p5 bra 	$L__BB2_16;
	ld.global.u8 	%rs2, [%rd5+76];
	setp.ne.s16 	%p6, %rs2, 0;
	@%p6 bra 	$L__BB2_16;
	ld.global.u32 	%r5, [%rd5+56];
	setp.eq.s32 	%p7, %r5, -1;
	@%p7 bra 	$L__BB2_10;
	st.local.u32 	[%rd4], %r5;
	mov.u32 	%r24, %r26;
$L__BB2_10:
	ld.global.u32 	%r7, [%rd5+60];
	setp.eq.s32 	%p8, %r7, -1;
	@%p8 bra 	$L__BB2_12;
	add.s32 	%r8, %r24, 1;
	mul.wide.u32 	%rd16, %r24, 4;
	add.s64 	%rd17, %rd2, %rd16;
	st.local.u32 	[%rd17], %r7;
	mov.u32 	%r24, %r8;
$L__BB2_12:
	ld.global.u32 	%r10, [%rd5+64];
	setp.eq.s32 	%p9, %r10, -1;
	@%p9 bra 	$L__BB2_14;
	add.s32 	%r11, %r24, 1;
	mul.wide.u32 	%rd18, %r24, 4;
	add.s64 	%rd19, %rd2, %rd18;
	st.local.u32 	[%rd19], %r10;
	mov.u32 	%r24, %r11;
$L__BB2_14:
	ld.global.u32 	%r13, [%rd5+68];
	setp.eq.s32 	%p10, %r13, -1;
	mov.u32 	%r26, %r24;
	@%p10 bra 	$L__BB2_18;
	add.s32 	%r26, %r24, 1;
	mul.wide.u32 	%rd20, %r24, 4;
	add.s64 	%rd21, %rd2, %rd20;
	st.local.u32 	[%rd21], %r13;
	bra.uni 	$L__BB2_18;
$L__BB2_16:
	setp.leu.f64 	%p11, %fd7, 0d0000000000000000;
	mov.u32 	%r26, %r24;
	@%p11 bra 	$L__BB2_18;
	ld.global.f64 	%fd44, [%rd3+48];
	mul.f64 	%fd45, %fd44, 0d3DD25598616DD9F1;
	ld.global.f64 	%fd46, [%rd5+48];
	mul.f64 	%fd47, %fd45, %fd46;
	fma.rn.f64 	%fd48, %fd8, %fd8, 0d3FD0000000000000;
	div.rn.f64 	%fd49, %fd47, %fd48;
	mul.f64 	%fd50, %fd5, %fd49;
	div.rn.f64 	%fd51, %fd50, %fd8;
	add.f64 	%fd58, %fd58, %fd51;
	st.global.f64 	[%rd3+16], %fd58;
	mul.f64 	%fd52, %fd6, %fd49;
	div.rn.f64 	%fd53, %fd52, %fd8;
	add.f64 	%fd57, %fd57, %fd53;
	st.global.f64 	[%rd3+24], %fd57;
	mov.u32 	%r26, %r24;
$L__BB2_18:
	setp.ne.s32 	%p12, %r26, 0;
	@%p12 bra 	$L__BB2_2;
$L__BB2_19:
	ret;

}
	// .globl	_Z21updatePositionsKernelP8Particled
.visible .entry _Z21updatePositionsKernelP8Particled(
	.param .u64 .ptr .align 1 _Z21updatePositionsKernelP8Particled_param_0,
	.param .f64 _Z21updatePositionsKernelP8Particled_param_1
)
{
	.reg .pred 	%p<2>;
	.reg .b32 	%r<5>;
	.reg .b64 	%rd<6>;
	.reg .b64 	%fd<15>;

	ld.param.u64 	%rd1, [_Z21updatePositionsKernelP8Particled_param_0];
	ld.param.f64 	%fd1, [_Z21updatePositionsKernelP8Particled_param_1];
	mov.u32 	%r2, %ctaid.x;
	mov.u32 	%r3, %ntid.x;
	mov.u32 	%r4, %tid.x;
	mad.lo.s32 	%r1, %r2, %r3, %r4;
	setp.gt.s32 	%p1, %r1, 9999999;
	@%p1 bra 	$L__BB3_2;
	cvta.to.global.u64 	%rd2, %rd1;
	mul.wide.s32 	%rd3, %r1, 56;
	add.s64 	%rd4, %rd2, %rd3;
	ld.global.f64 	%fd2, [%rd4+16];
	ld.global.f64 	%fd3, [%rd4+48];
	div.rn.f64 	%fd4, %fd2, %fd3;
	ld.global.f64 	%fd5, [%rd4+32];
	fma.rn.f64 	%fd6, %fd1, %fd4, %fd5;
	st.global.f64 	[%rd4+32], %fd6;
	ld.global.f64 	%fd7, [%rd4+24];
	div.rn.f64 	%fd8, %fd7, %fd3;
	ld.global.f64 	%fd9, [%rd4+40];
	fma.rn.f64 	%fd10, %fd1, %fd8, %fd9;
	st.global.f64 	[%rd4+40], %fd10;
	ld.global.f64 	%fd11, [%rd4];
	fma.rn.f64 	%fd12, %fd1, %fd6, %fd11;
	st.global.f64 	[%rd4], %fd12;
	ld.global.f64 	%fd13, [%rd4+8];
	fma.rn.f64 	%fd14, %fd1, %fd10, %fd13;
	st.global.f64 	[%rd4+8], %fd14;
	mov.b64 	%rd5, 0;
	st.global.u64 	[%rd4+24], %rd5;
	st.global.u64 	[%rd4+16], %rd5;
$L__BB3_2:
	ret;

}
	// .globl	_Z15calculateBoundsP4NodePi
.visible .entry _Z15calculateBoundsP4NodePi(
	.param .u64 .ptr .align 1 _Z15calculateBoundsP4NodePi_param_0,
	.param .u64 .ptr .align 1 _Z15calculateBoundsP4NodePi_param_1
)
{
	.reg .pred 	%p<9>;
	.reg .b16 	%rs<2>;
	.reg .b32 	%r<11>;
	.reg .b64 	%rd<16>;
	.reg .b64 	%fd<52>;

	ld.param.u64 	%rd4, [_Z15calculateBoundsP4NodePi_param_0];
	ld.param.u64 	%rd5, [_Z15calculateBoundsP4NodePi_param_1];
	cvta.to.global.u64 	%rd1, %rd4;
	cvta.to.global.u64 	%rd2, %rd5;
	ld.global.u32 	%r7, [%rd2];
	setp.lt.s32 	%p1, %r7, 1;
	@%p1 bra 	$L__BB4_14;
	mov.b32 	%r10, 0;
$L__BB4_2:
	mul.wide.u32 	%rd6, %r10, 80;
	add.s64 	%rd3, %rd1, %rd6;
	ld.global.u8 	%rs1, [%rd3+76];
	setp.ne.s16 	%p2, %rs1, 0;
	@%p2 bra 	$L__BB4_13;
	mov.b64 	%rd7, 0;
	st.global.u64 	[%rd3+32], %rd7;
	st.global.u64 	[%rd3+40], %rd7;
	st.global.u64 	[%rd3+48], %rd7;
	ld.global.u32 	%r2, [%rd3+56];
	setp.eq.s32 	%p3, %r2, -1;
	mov.f64 	%fd43, 0d0000000000000000;
	mov.f64 	%fd44, %fd43;
	mov.f64 	%fd45, %fd43;
	@%p3 bra 	$L__BB4_5;
	mul.wide.s32 	%rd8, %r2, 80;
	add.s64 	%rd9, %rd1, %rd8;
	ld.global.f64 	%fd26, [%rd9+32];
	ld.global.f64 	%fd27, [%rd9+48];
	fma.rn.f64 	%fd45, %fd26, %fd27, 0d0000000000000000;
	st.global.f64 	[%rd3+32], %fd45;
	ld.global.f64 	%fd28, [%rd9+40];
	fma.rn.f64 	%fd44, %fd28, %fd27, 0d0000000000000000;
	st.global.f64 	[%rd3+40], %fd44;
	add.f64 	%fd43, %fd27, 0d0000000000000000;
	st.global.f64 	[%rd3+48], %fd43;
$L__BB4_5:
	ld.global.u32 	%r3, [%rd3+60];
	setp.eq.s32 	%p4, %r3, -1;
	@%p4 bra 	$L__BB4_7;
	mul.wide.s32 	%rd10, %r3, 80;
	add.s64 	%rd11, %rd1, %rd10;
	ld.global.f64 	%fd29, [%rd11+32];
	ld.global.f64 	%fd30, [%rd11+48];
	fma.rn.f64 	%fd45, %fd29, %fd30, %fd45;
	st.global.f64 	[%rd3+32], %fd45;
	ld.global.f64 	%fd31, [%rd11+40];
	fma.rn.f64 	%fd44, %fd31, %fd30, %fd44;
	st.global.f64 	[%rd3+40], %fd44;
	add.f64 	%fd43, %fd30, %fd43;
	st.global.f64 	[%rd3+48], %fd43;
$L__BB4_7:
	ld.global.u32 	%r4, [%rd3+64];
	setp.eq.s32 	%p5, %r4, -1;
	@%p5 bra 	$L__BB4_9;
	mul.wide.s32 	%rd12, %r4, 80;
	add.s64 	%rd13, %rd1, %rd12;
	ld.global.f64 	%fd32, [%rd13+32];
	ld.global.f64 	%fd33, [%rd13+48];
	fma.rn.f64 	%fd45, %fd32, %fd33, %fd45;
	st.global.f64 	[%rd3+32], %fd45;
	ld.global.f64 	%fd34, [%rd13+40];
	fma.rn.f64 	%fd44, %fd34, %fd33, %fd44;
	st.global.f64 	[%rd3+40], %fd44;
	add.f64 	%fd43, %fd33, %fd43;
	st.global.f64 	[%rd3+48], %fd43;
$L__BB4_9:
	ld.global.u32 	%r5, [%rd3+68];
	setp.eq.s32 	%p6, %r5, -1;
	@%p6 bra 	$L__BB4_11;
	mul.wide.s32 	%rd14, %r5, 80;
	add.s64 	%rd15, %rd1, %rd14;
	ld.global.f64 	%fd35, [%rd15+32];
	ld.global.f64 	%fd36, [%rd15+48];
	fma.rn.f64 	%fd45, %fd35, %fd36, %fd45;
	st.global.f64 	[%rd3+32], %fd45;
	ld.global.f64 	%fd37, [%rd15+40];
	fma.rn.f64 	%fd44, %fd37, %fd36, %fd44;
	st.global.f64 	[%rd3+40], %fd44;
	add.f64 	%fd43, %fd36, %fd43;
	st.global.f64 	[%rd3+48], %fd43;
$L__BB4_11:
	setp.leu.f64 	%p7, %fd43, 0d0000000000000000;
	@%p7 bra 	$L__BB4_13;
	div.rn.f64 	%fd38, %fd45, %fd43;
	st.global.f64 	[%rd3+32], %fd38;
	div.rn.f64 	%fd39, %fd44, %fd43;
	st.global.f64 	[%rd3+40], %fd39;
$L__BB4_13:
	add.s32 	%r10, %r10, 1;
	ld.global.u32 	%r9, [%rd2];
	setp.lt.s32 	%p8, %r10, %r9;
	@%p8 bra 	$L__BB4_2;
$L__BB4_14:
	ret;

}
	// .globl	_ZN3cub18CUB_300001_SM_10006detail11EmptyKernelIvEEvv
.visible .entry _ZN3cub18CUB_300001_SM_10006detail11EmptyKernelIvEEvv()
{


	ret;

}


// ===== COMPILED SASS (sm_100) =====

	.target	sm_100

	.elftype	@"ET_EXEC"


//--------------------- .note.nv.tkinfo           --------------------------
	.section	.note.nv.tkinfo,"",@"SHT_NOTE"
	.sectionflags	@"SHF_NOTE_NV_TKINFO"
	.tkinfo
        /*0018*/ 	.word	0x00000002
        /*0030*/ 	.string	""
        /*0030*/ 	.string	"ptxas"
        /*0030*/ 	.string	"Cuda compilation tools, release 13.0, V13.0.88"
        /*0030*/ 	.string	"Build cuda_13.0.r13.0/compiler.36424714_0"
        /*0030*/ 	.string	"-arch sm_100 -m 64 "



//--------------------- .note.nv.cuinfo           --------------------------
	.section	.note.nv.cuinfo,"",@"SHT_NOTE"
	.sectionflags	@"SHF_NOTE_NV_CUINFO"
        /*0018*/ 	.short	0x0002
        /*001a*/ 	.short	0x0064
        /*001c*/ 	.short	0x0082
	.zero		2


//--------------------- .nv.info                  --------------------------
	.section	.nv.info,"",@"SHT_CUDA_INFO"
	.align	4


	//----- nvinfo : EIATTR_REGCOUNT
	.align		4
        /*0000*/ 	.byte	0x04, 0x2f
        /*0002*/ 	.short	(.L_46 - .L_45)
	.align		4
.L_45:
        /*0004*/ 	.word	index@(_Z15resetTreeKernelP4NodePi)
        /*0008*/ 	.word	0x0000000d


	//----- nvinfo : EIATTR_FRAME_SIZE
	.align		4
.L_46:
        /*000c*/ 	.byte	0x04, 0x11
        /*000e*/ 	.short	(.L_48 - .L_47)
	.align		4
.L_47:
        /*0010*/ 	.word	index@(_Z15resetTreeKernelP4NodePi)
        /*0014*/ 	.word	0x00000000


	//----- nvinfo : EIATTR_REGCOUNT
	.align		4
.L_48:
        /*0018*/ 	.byte	0x04, 0x2f
        /*001a*/ 	.short	(.L_50 - .L_49)
	.align		4
.L_49:
        /*001c*/ 	.word	index@(_Z21insertParticlesKernelP8ParticleP4NodePii)
        /*0020*/ 	.word	0x00000028


	//----- nvinfo : EIATTR_FRAME_SIZE
	.align		4
.L_50:
        /*0024*/ 	.byte	0x04, 0x11
        /*0026*/ 	.short	(.L_52 - .L_51)
	.align		4
.L_51:
        /*0028*/ 	.word	index@($__internal_4_$__cuda_sm20_div_rn_f64_full)
        /*002c*/ 	.word	0x00000000


	//----- nvinfo : EIATTR_FRAME_SIZE
	.align		4
.L_52:
        /*0030*/ 	.byte	0x04, 0x11
        /*0032*/ 	.short	(.L_54 - .L_53)
	.align		4
.L_53:
        /*0034*/ 	.word	index@(_Z21insertParticlesKernelP8ParticleP4NodePii)
        /*0038*/ 	.word	0x00000000


	//----- nvinfo : EIATTR_REGCOUNT
	.align		4
.L_54:
        /*003c*/ 	.byte	0x04, 0x2f
        /*003e*/ 	.short	(.L_56 - .L_55)
	.align		4
.L_55:
        /*0040*/ 	.word	index@(_Z19computeForcesKernelP8ParticleP4Noded)
        /*0044*/ 	.word	0x0000002c


	//----- nvinfo : EIATTR_FRAME_SIZE
	.align		4
.L_56:
        /*0048*/ 	.byte	0x04, 0x11
        /*004a*/ 	.short	(.L_58 - .L_57)
	.align		4
.L_57:
        /*004c*/ 	.word	index@($__internal_3_$__cuda_sm20_dsqrt_rn_f64_mediumpath_v1)
        /*0050*/ 	.word	0x00000080


	//----- nvinfo : EIATTR_FRAME_SIZE
	.align		4
.L_58:
        /*0054*/ 	.byte	0x04, 0x11
        /*0056*/ 	.short	(.L_60 - .L_59)
	.align		4
.L_59:
        /*0058*/ 	.word	index@($__internal_2_$__cuda_sm20_div_rn_f64_full)
        /*005c*/ 	.word	0x00000080


	//----- nvinfo : EIATTR_FRAME_SIZE
	.align		4
.L_60:
        /*0060*/ 	.byte	0x04, 0x11
        /*0062*/ 	.short	(.L_62 - .L_61)
	.align		4
.L_61:
        /*0064*/ 	.word	index@(_Z19computeForcesKernelP8ParticleP4Noded)
        /*0068*/ 	.word	0x00000080


	//----- nvinfo : EIATTR_REGCOUNT
	.align		4
.L_62:
        /*006c*/ 	.byte	0x04, 0x2f
        /*006e*/ 	.short	(.L_64 - .L_63)
	.align		4
.L_63:
        /*0070*/ 	.word	index@(_Z21updatePositionsKernelP8Particled)
        /*0074*/ 	.word	0x0000001e


	//----- nvinfo : EIATTR_FRAME_SIZE
	.align		4
.L_64:
        /*0078*/ 	.byte	0x04, 0x11
        /*007a*/ 	.short	(.L_66 - .L_65)
	.align		4
.L_65:
        /*007c*/ 	.word	index@($__internal_1_$__cuda_sm20_div_rn_f64_full)
        /*0080*/ 	.word	0x00000000


	//----- nvinfo : EIATTR_FRAME_SIZE
	.align		4
.L_66:
        /*0084*/ 	.byte	0x04, 0x11
        /*0086*/ 	.short	(.L_68 - .L_67)
	.align		4
.L_67:
        /*0088*/ 	.word	index@(_Z21updatePositionsKernelP8Particled)
        /*008c*/ 	.word	0x00000000


	//----- nvinfo : EIATTR_REGCOUNT
	.align		4
.L_68:
        /*0090*/ 	.byte	0x04, 0x2f
        /*0092*/ 	.short	(.L_70 - .L_69)
	.align		4
.L_69:
        /*0094*/ 	.word	index@(_Z15calculateBoundsP4NodePi)
        /*0098*/ 	.word	0x00000020


	//----- nvinfo : EIATTR_FRAME_SIZE
	.align		4
.L_70:
        /*009c*/ 	.byte	0x04, 0x11
        /*009e*/ 	.short	(.L_72 - .L_71)
	.align		4
.L_71:
        /*00a0*/ 	.word	index@($__internal_0_$__cuda_sm20_div_rn_f64_full)
        /*00a4*/ 	.word	0x00000000


	//----- nvinfo : EIATTR_FRAME_SIZE
	.align		4
.L_72:
        /*00a8*/ 	.byte	0x04, 0x11
        /*00aa*/ 	.short	(.L_74 - .L_73)
	.align		4
.L_73:
        /*00ac*/ 	.word	index@(_Z15calculateBoundsP4NodePi)
        /*00b0*/ 	.word	0x00000000


	//----- nvinfo : EIATTR_REGCOUNT
	.align		4
.L_74:
        /*00b4*/ 	.byte	0x04, 0x2f
        /*00b6*/ 	.short	(.L_76 - .L_75)
	.align		4
.L_75:
        /*00b8*/ 	.word	index@(_ZN3cub18CUB_300001_SM_10006detail11EmptyKernelIvEEvv)
        /*00bc*/ 	.word	0x00000004


	//----- nvinfo : EIATTR_FRAME_SIZE
	.align		4
.L_76:
        /*00c0*/ 	.byte	0x04, 0x11
        /*00c2*/ 	.short	(.L_78 - .L_77)
	.align		4
.L_77:
        /*00c4*/ 	.word	index@(_ZN3cub18CUB_300001_SM_10006detail11EmptyKernelIvEEvv)
        /*00c8*/ 	.word	0x00000000


	//----- nvinfo : EIATTR_MIN_STACK_SIZE
	.align		4
.L_78:
        /*00cc*/ 	.byte	0x04, 0x12
        /*00ce*/ 	.short	(.L_80 - .L_79)
	.align		4
.L_79:
        /*00d0*/ 	.word	index@(_ZN3cub18CUB_300001_SM_10006detail11EmptyKernelIvEEvv)
        /*00d4*/ 	.word	0x00000000


	//----- nvinfo : EIATTR_MIN_STACK_SIZE
	.align		4
.L_80:
        /*00d8*/ 	.byte	0x04, 0x12
        /*00da*/ 	.short	(.L_82 - .L_81)
	.align		4
.L_81:
        /*00dc*/ 	.word	index@(_Z15calculateBoundsP4NodePi)
        /*00e0*/ 	.word	0x00000000


	//----- nvinfo : EIATTR_MIN_STACK_SIZE
	.align		4
.L_82:
        /*00e4*/ 	.byte	0x04, 0x12
        /*00e6*/ 	.short	(.L_84 - .L_83)
	.align		4
.L_83:
        /*00e8*/ 	.word	index@(_Z21updatePositionsKernelP8Particled)
        /*00ec*/ 	.word	0x00000000


	//----- nvinfo : EIATTR_MIN_STACK_SIZE
	.align		4
.L_84:
        /*00f0*/ 	.byte	0x04, 0x12
        /*00f2*/ 	.short	(.L_86 - .L_85)
	.align		4
.L_85:
        /*00f4*/ 	.word	index@(_Z19computeForcesKernelP8ParticleP4Noded)
        /*00f8*/ 	.word	0x00000080


	//----- nvinfo : EIATTR_MIN_STACK_SIZE
	.align		4
.L_86:
        /*00fc*/ 	.byte	0x04, 0x12
        /*00fe*/ 	.short	(.L_88 - .L_87)
	.align		4
.L_87:
        /*0100*/ 	.word	index@(_Z21insertParticlesKernelP8ParticleP4NodePii)
        /*0104*/ 	.word	0x00000000


	//----- nvinfo : EIATTR_MIN_STACK_SIZE
	.align		4
.L_88:
        /*0108*/ 	.byte	0x04, 0x12
        /*010a*/ 	.short	(.L_90 - .L_89)
	.align		4
.L_89:
        /*010c*/ 	.word	index@(_Z15resetTreeKernelP4NodePi)
        /*0110*/ 	.word	0x00000000
.L_90:


//--------------------- .nv.compat                --------------------------
	.section	.nv.compat,"",@"SHT_CUDA_COMPAT_INFO"
	.align	4
        /*0000*/ 	.byte	0x02, 0x09, 0x00, 0x00, 0x02, 0x02, 0x01, 0x00, 0x02, 0x05, 0x05, 0x00, 0x03, 0x07, 0x01, 0x01
        /*0010*/ 	.byte	0x02, 0x03, 0x00, 0x00, 0x02, 0x06, 0x01, 0x00, 0x04, 0x0b, 0x08, 0x00, 0x01, 0x00, 0x00, 0x00
        /*0020*/ 	.byte	0x00, 0x00, 0x00, 0x00


//--------------------- .nv.info._ZN3cub18CUB_300001_SM_10006detail11EmptyKernelIvEEvv --------------------------
	.section	.nv.info._ZN3cub18CUB_300001_SM_10006detail11EmptyKernelIvEEvv,"",@"SHT_CUDA_INFO"
	.sectionflags	@""
	.align	4


	//----- nvinfo : EIATTR_CUDA_API_VERSION
	.align		4
        /*0000*/ 	.byte	0x04, 0x37
        /*0002*/ 	.short	(.L_92 - .L_91)
.L_91:
        /*0004*/ 	.word	0x00000082


	//----- nvinfo : EIATTR_SPARSE_MMA_MASK
	.align		4
.L_92:
        /*0008*/ 	.byte	0x03, 0x50
        /*000a*/ 	.short	0x0000


	//----- nvinfo : EIATTR_MAXREG_COUNT
	.align		4
        /*000c*/ 	.byte	0x03, 0x1b
        /*000e*/ 	.short	0x00ff


	//----- nvinfo : EIATTR_MERCURY_ISA_VERSION
	.align		4
        /*0010*/ 	.byte	0x03, 0x5f
        /*0012*/ 	.short	0x0101


	//----- nvinfo : EIATTR_VRC_CTA_INIT_COUNT
	.align		4
        /*0014*/ 	.byte	0x02, 0x4a
	.zero		1
	.zero		1


	//----- nvinfo : EIATTR_EXIT_INSTR_OFFSETS
	.align		4
        /*0018*/ 	.byte	0x04, 0x1c
        /*001a*/ 	.short	(.L_94 - .L_93)


	//   ....[0]....
.L_93:
        /*001c*/ 	.word	0x00000010


	//----- nvinfo : EIATTR_SW_WAR
	.align		4
.L_94:
        /*0020*/ 	.byte	0x04, 0x36
        /*0022*/ 	.short	(.L_96 - .L_95)
.L_95:
        /*0024*/ 	.word	0x00000008
.L_96:


//--------------------- .nv.info._Z15calculateBoundsP4NodePi --------------------------
	.section	.nv.info._Z15calculateBoundsP4NodePi,"",@"SHT_CUDA_INFO"
	.sectionflags	@""
	.align	4


	//----- nvinfo : EIATTR_CUDA_API_VERSION
	.align		4
        /*0000*/ 	.byte	0x04, 0x37
        /*0002*/ 	.short	(.L_98 - .L_97)
.L_97:
        /*0004*/ 	.word	0x00000082


	//----- nvinfo : EIATTR_KPARAM_INFO
	.align		4
.L_98:
        /*0008*/ 	.byte	0x04, 0x17
        /*000a*/ 	.short	(.L_100 - .L_99)
.L_99:
        /*000c*/ 	.word	0x00000000
        /*0010*/ 	.short	0x0001
        /*0012*/ 	.short	0x0008
        /*0014*/ 	.byte	0x00, 0xf5, 0x21, 0x00


	//----- nvinfo : EIATTR_KPARAM_INFO
	.align		4
.L_100:
        /*0018*/ 	.byte	0x04, 0x17
        /*001a*/ 	.short	(.L_102 - .L_101)
.L_101:
        /*001c*/ 	.word	0x00000000
        /*0020*/ 	.short	0x0000
        /*0022*/ 	.short	0x0000
        /*0024*/ 	.byte	0x00, 0xf5, 0x21, 0x00


	//----- nvinfo : EIATTR_SPARSE_MMA_MASK
	.align		4
.L_102:
        /*0028*/ 	.byte	0x03, 0x50
        /*002a*/ 	.short	0x0000


	//----- nvinfo : EIATTR_MAXREG_COUNT
	.align		4
        /*002c*/ 	.byte	0x03, 0x1b
        /*002e*/ 	.short	0x00ff


	//----- nvinfo : EIATTR_MERCURY_ISA_VERSION
	.align		4
        /*0030*/ 	.byte	0x03, 0x5f
        /*0032*/ 	.short	0x0101


	//----- nvinfo : EIATTR_VRC_CTA_INIT_COUNT
	.align		4
        /*0034*/ 	.byte	0x02, 0x4a
	.zero		1
	.zero		1


	//----- nvinfo : EIATTR_EXIT_INSTR_OFFSETS
	.align		4
        /*0038*/ 	.byte	0x04, 0x1c
        /*003a*/ 	.short	(.L_104 - .L_103)


	//   ....[0]....
.L_103:
        /*003c*/ 	.word	0x00000050


	//   ....[1]....
        /*0040*/ 	.word	0x00000730


	//----- nvinfo : EIATTR_CRS_STACK_SIZE
	.align		4
.L_104:
        /*0044*/ 	.byte	0x04, 0x1e
        /*0046*/ 	.short	(.L_106 - .L_105)
.L_105:
        /*0048*/ 	.word	0x00000000


	//----- nvinfo : EIATTR_CBANK_PARAM_SIZE
	.align		4
.L_106:
        /*004c*/ 	.byte	0x03, 0x19
        /*004e*/ 	.short	0x0010


	//----- nvinfo : EIATTR_PARAM_CBANK
	.align		4
        /*0050*/ 	.byte	0x04, 0x0a
        /*0052*/ 	.short	(.L_108 - .L_107)
	.align		4
.L_107:
        /*0054*/ 	.word	index@(.nv.constant0._Z15calculateBoundsP4NodePi)
        /*0058*/ 	.short	0x0380
        /*005a*/ 	.short	0x0010


	//----- nvinfo : EIATTR_SW_WAR
	.align		4
.L_108:
        /*005c*/ 	.byte	0x04, 0x36
        /*005e*/ 	.short	(.L_110 - .L_109)
.L_109:
        /*0060*/ 	.word	0x00000008
.L_110:


//--------------------- .nv.info._Z21updatePositionsKernelP8Particled --------------------------
	.section	.nv.info._Z21updatePositionsKernelP8Particled,"",@"SHT_CUDA_INFO"
	.sectionflags	@""
	.align	4


	//----- nvinfo : EIATTR_CUDA_API_VERSION
	.align		4
        /*0000*/ 	.byte	0x04, 0x37
        /*0002*/ 	.short	(.L_112 - .L_111)
.L_111:
        /*0004*/ 	.word	0x00000082


	//----- nvinfo : EIATTR_KPARAM_INFO
	.align		4
.L_112:
        /*0008*/ 	.byte	0x04, 0x17
        /*000a*/ 	.short	(.L_114 - .L_113)
.L_113:
        /*000c*/ 	.word	0x00000000
        /*0010*/ 	.short	0x0001
        /*0012*/ 	.short	0x0008
        /*0014*/ 	.byte	0x00, 0xf0, 0x21, 0x00


	//----- nvinfo : EIATTR_KPARAM_INFO
	.align		4
.L_114:
        /*0018*/ 	.byte	0x04, 0x17
        /*001a*/ 	.short	(.L_116 - .L_115)
.L_115:
        /*001c*/ 	.word	0x00000000
        /*0020*/ 	.short	0x0000
        /*0022*/ 	.short	0x0000
        /*0024*/ 	.byte	0x00, 0xf5, 0x21, 0x00


	//----- nvinfo : EIATTR_SPARSE_MMA_MASK
	.align		4
.L_116:
        /*0028*/ 	.byte	0x03, 0x50
        /*002a*/ 	.short	0x0000


	//----- nvinfo : EIATTR_MAXREG_COUNT
	.align		4
        /*002c*/ 	.byte	0x03, 0x1b
        /*002e*/ 	.short	0x00ff


	//----- nvinfo : EIATTR_MERCURY_ISA_VERSION
	.align		4
        /*0030*/ 	.byte	0x03, 0x5f
        /*0032*/ 	.short	0x0101


	//----- nvinfo : EIATTR_VRC_CTA_INIT_COUNT
	.align		4
        /*0034*/ 	.byte	0x02, 0x4a
	.zero		1
	.zero		1


	//----- nvinfo : EIATTR_EXIT_INSTR_OFFSETS
	.align		4
        /*0038*/ 	.byte	0x04, 0x1c
        /*003a*/ 	.short	(.L_118 - .L_117)


	//   ....[0]....
.L_117:
        /*003c*/ 	.word	0x00000060


	//   ....[1]....
        /*0040*/ 	.word	0x000004d0


	//----- nvinfo : EIATTR_CRS_STACK_SIZE
	.align		4
.L_118:
        /*0044*/ 	.byte	0x04, 0x1e
        /*0046*/ 	.short	(.L_120 - .L_119)
.L_119:
        /*0048*/ 	.word	0x00000000


	//----- nvinfo : EIATTR_CBANK_PARAM_SIZE
	.align		4
.L_120:
        /*004c*/ 	.byte	0x03, 0x19
        /*004e*/ 	.short	0x0010


	//----- nvinfo : EIATTR_PARAM_CBANK
	.align		4
        /*0050*/ 	.byte	0x04, 0x0a
        /*0052*/ 	.short	(.L_122 - .L_121)
	.align		4
.L_121:
        /*0054*/ 	.word	index@(.nv.constant0._Z21updatePositionsKernelP8Particled)
        /*0058*/ 	.short	0x0380
        /*005a*/ 	.short	0x0010


	//----- nvinfo : EIATTR_SW_WAR
	.align		4
.L_122:
        /*005c*/ 	.byte	0x04, 0x36
        /*005e*/ 	.short	(.L_124 - .L_123)
.L_123:
        /*0060*/ 	.word	0x00000008
.L_124:


//--------------------- .nv.info._Z19computeForcesKernelP8ParticleP4Noded --------------------------
	.section	.nv.info._Z19computeForcesKernelP8ParticleP4Noded,"",@"SHT_CUDA_INFO"
	.sectionflags	@""
	.align	4


	//----- nvinfo : EIATTR_CUDA_API_VERSION
	.align		4
        /*0000*/ 	.byte	0x04, 0x37
        /*0002*/ 	.short	(.L_126 - .L_125)
.L_125:
        /*0004*/ 	.word	0x00000082


	//----- nvinfo : EIATTR_KPARAM_INFO
	.align		4
.L_126:
        /*0008*/ 	.byte	0x04, 0x17
        /*000a*/ 	.short	(.L_128 - .L_127)
.L_127:
        /*000c*/ 	.word	0x00000000
        /*0010*/ 	.short	0x0002
        /*0012*/ 	.short	0x0010
        /*0014*/ 	.byte	0x00, 0xf0, 0x21, 0x00


	//----- nvinfo : EIATTR_KPARAM_INFO
	.align		4
.L_128:
        /*0018*/ 	.byte	0x04, 0x17
        /*001a*/ 	.short	(.L_130 - .L_129)
.L_129:
        /*001c*/ 	.word	0x00000000
        /*0020*/ 	.short	0x0001
        /*0022*/ 	.short	0x0008
        /*0024*/ 	.byte	0x00, 0xf5, 0x21, 0x00


	//----- nvinfo : EIATTR_KPARAM_INFO
	.align		4
.L_130:
        /*0028*/ 	.byte	0x04, 0x17
        /*002a*/ 	.short	(.L_132 - .L_131)
.L_131:
        /*002c*/ 	.word	0x00000000
        /*0030*/ 	.short	0x0000
        /*0032*/ 	.short	0x0000
        /*0034*/ 	.byte	0x00, 0xf5, 0x21, 0x00


	//----- nvinfo : EIATTR_SPARSE_MMA_MASK
	.align		4
.L_132:
        /*0038*/ 	.byte	0x03, 0x50
        /*003a*/ 	.short	0x0000


	//----- nvinfo : EIATTR_MAXREG_COUNT
	.align		4
        /*003c*/ 	.byte	0x03, 0x1b
        /*003e*/ 	.short	0x00ff


	//----- nvinfo : EIATTR_MERCURY_ISA_VERSION
	.align		4
        /*0040*/ 	.byte	0x03, 0x5f
        /*0042*/ 	.short	0x0101


	//----- nvinfo : EIATTR_VRC_CTA_INIT_COUNT
	.align		4
        /*0044*/ 	.byte	0x02, 0x4a
	.zero		1
	.zero		1


	//----- nvinfo : EIATTR_EXIT_INSTR_OFFSETS
	.align		4
        /*0048*/ 	.byte	0x04, 0x1c
        /*004a*/ 	.short	(.L_134 - .L_133)


	//   ....[0]....
.L_133:
        /*004c*/ 	.word	0x00000070


	//   ....[1]....
        /*0050*/ 	.word	0x00001510


	//----- nvinfo : EIATTR_CRS_STACK_SIZE
	.align		4
.L_134:
        /*0054*/ 	.byte	0x04, 0x1e
        /*0056*/ 	.short	(.L_136 - .L_135)
.L_135:
        /*0058*/ 	.word	0x00000000


	//----- nvinfo : EIATTR_CBANK_PARAM_SIZE
	.align		4
.L_136:
        /*005c*/ 	.byte	0x03, 0x19
        /*005e*/ 	.short	0x0018


	//----- nvinfo : EIATTR_PARAM_CBANK
	.align		4
        /*0060*/ 	.byte	0x04, 0x0a
        /*0062*/ 	.short	(.L_138 - .L_137)
	.align		4
.L_137:
        /*0064*/ 	.word	index@(.nv.constant0._Z19computeForcesKernelP8ParticleP4Noded)
        /*0068*/ 	.short	0x0380
        /*006a*/ 	.short	0x0018


	//----- nvinfo : EIATTR_SW_WAR
	.align		4
.L_138:
        /*006c*/ 	.byte	0x04, 0x36
        /*006e*/ 	.short	(.L_140 - .L_139)
.L_139:
        /*0070*/ 	.word	0x00000008
.L_140:


//--------------------- .nv.info._Z21insertParticlesKernelP8ParticleP4NodePii --------------------------
	.section	.nv.info._Z21insertParticlesKernelP8ParticleP4NodePii,"",@"SHT_CUDA_INFO"
	.sectionflags	@""
	.align	4


	//----- nvinfo : EIATTR_CUDA_API_VERSION
	.align		4
        /*0000*/ 	.byte	0x04, 0x37
        /*0002*/ 	.short	(.L_142 - .L_141)
.L_141:
        /*0004*/ 	.word	0x00000082


	//----- nvinfo : EIATTR_KPARAM_INFO
	.align		4
.L_142:
        /*0008*/ 	.byte	0x04, 0x17
        /*000a*/ 	.short	(.L_144 - .L_143)
.L_143:
        /*000c*/ 	.word	0x00000000
        /*0010*/ 	.short	0x0003
        /*0012*/ 	.short	0x0018
        /*0014*/ 	.byte	0x00, 0xf0, 0x11, 0x00


	//----- nvinfo : EIATTR_KPARAM_INFO
	.align		4
.L_144:
        /*0018*/ 	.byte	0x04, 0x17
        /*001a*/ 	.short	(.L_146 - .L_145)
.L_145:
        /*001c*/ 	.word	0x00000000
        /*0020*/ 	.short	0x0002
        /*0022*/ 	.short	0x0010
        /*0024*/ 	.byte	0x00, 0xf5, 0x21, 0x00


	//----- nvinfo : EIATTR_KPARAM_INFO
	.align		4
.L_146:
        /*0028*/ 	.byte	0x04, 0x17
        /*002a*/ 	.short	(.L_148 - .L_147)
.L_147:
        /*002c*/ 	.word	0x00000000
        /*0030*/ 	.short	0x0001
        /*0032*/ 	.short	0x0008
        /*0034*/ 	.byte	0x00, 0xf5, 0x21, 0x00


	//----- nvinfo : EIATTR_KPARAM_INFO
	.align		4
.L_148:
        /*0038*/ 	.byte	0x04, 0x17
        /*003a*/ 	.short	(.L_150 - .L_149)
.L_149:
        /*003c*/ 	.word	0x00000000
        /*0040*/ 	.short	0x0000
        /*0042*/ 	.short	0x0000
        /*0044*/ 	.byte	0x00, 0xf5, 0x21, 0x00


	//----- nvinfo : EIATTR_SPARSE_MMA_MASK
	.align		4
.L_150:
        /*0048*/ 	.byte	0x03, 0x50
        /*004a*/ 	.short	0x0000


	//----- nvinfo : EIATTR_MAXREG_COUNT
	.align		4
        /*004c*/ 	.byte	0x03, 0x1b
        /*004e*/ 	.short	0x00ff


	//----- nvinfo : EIATTR_MERCURY_ISA_VERSION
	.align		4
        /*0050*/ 	.byte	0x03, 0x5f
        /*0052*/ 	.short	0x0101


	//----- nvinfo : EIATTR_INT_WARP_WIDE_INSTR_OFFSETS
	.align		4
        /*0054*/ 	.byte	0x04, 0x31
        /*0056*/ 	.short	(.L_152 - .L_151)


	//   ....[0]....
.L_151:
        /*0058*/ 	.word	0x00000610


	//   ....[1]....
        /*005c*/ 	.word	0x000006f0


	//   ....[2]....
        /*0060*/ 	.word	0x00000840


	//   ....[3]....
        /*0064*/ 	.word	0x00000920


	//   ....[4]....
        /*0068*/ 	.word	0x00000a30


	//   ....[5]....
        /*006c*/ 	.word	0x00000af0


	//   ....[6]....
        /*0070*/ 	.word	0x00000c00


	//   ....[7]....
        /*0074*/ 	.word	0x00000cb0


	//----- nvinfo : EIATTR_VRC_CTA_INIT_COUNT
	.align		4
.L_152:
        /*0078*/ 	.byte	0x02, 0x4a
	.zero		1
	.zero		1


	//----- nvinfo : EIATTR_EXIT_INSTR_OFFSETS
	.align		4
        /*007c*/ 	.byte	0x04, 0x1c
        /*007e*/ 	.short	(.L_154 - .L_153)


	//   ....[0]....
.L_153:
        /*0080*/ 	.word	0x00000060


	//   ....[1]....
        /*0084*/ 	.word	0x00000720


	//   ....[2]....
        /*0088*/ 	.word	0x00000950


	//   ....[3]....
        /*008c*/ 	.word	0x00000b20


	//   ....[4]....
        /*0090*/ 	.word	0x00000ce0


	//   ....[5]....
        /*0094*/ 	.word	0x00001280


	//----- nvinfo : EIATTR_CRS_STACK_SIZE
	.align		4
.L_154:
        /*0098*/ 	.byte	0x04, 0x1e
        /*009a*/ 	.short	(.L_156 - .L_155)
.L_155:
        /*009c*/ 	.word	0x00000000


	//----- nvinfo : EIATTR_CBANK_PARAM_SIZE
	.align		4
.L_156:
        /*00a0*/ 	.byte	0x03, 0x19
        /*00a2*/ 	.short	0x001c


	//----- nvinfo : EIATTR_PARAM_CBANK
	.align		4
        /*00a4*/ 	.byte	0x04, 0x0a
        /*00a6*/ 	.short	(.L_158 - .L_157)
	.align		4
.L_157:
        /*00a8*/ 	.word	index@(.nv.constant0._Z21insertParticlesKernelP8ParticleP4NodePii)
        /*00ac*/ 	.short	0x0380
        /*00ae*/ 	.short	0x001c


	//----- nvinfo : EIATTR_SW_WAR
	.align		4
.L_158:
        /*00b0*/ 	.byte	0x04, 0x36
        /*00b2*/ 	.short	(.L_160 - .L_159)
.L_159:
        /*00b4*/ 	.word	0x00000008
.L_160:


//--------------------- .nv.info._Z15resetTreeKernelP4NodePi --------------------------
	.section	.nv.info._Z15resetTreeKernelP4NodePi,"",@"SHT_CUDA_INFO"
	.sectionflags	@""
	.align	4


	//----- nvinfo : EIATTR_CUDA_API_VERSION
	.align		4
        /*0000*/ 	.byte	0x04, 0x37
        /*0002*/ 	.short	(.L_162 - .L_161)
.L_161:
        /*0004*/ 	.word	0x00000082


	//----- nvinfo : EIATTR_KPARAM_INFO
	.align		4
.L_162:
        /*0008*/ 	.byte	0x04, 0x17
        /*000a*/ 	.short	(.L_164 - .L_163)
.L_163:
        /*000c*/ 	.word	0x00000000
        /*0010*/ 	.short	0x0001
        /*0012*/ 	.short	0x0008
        /*0014*/ 	.byte	0x00, 0xf5, 0x21, 0x00


	//----- nvinfo : EIATTR_KPARAM_INFO
	.align		4
.L_164:
        /*0018*/ 	.byte	0x04, 0x17
        /*001a*/ 	.short	(.L_166 - .L_165)
.L_165:
        /*001c*/ 	.word	0x00000000
        /*0020*/ 	.short	0x0000
        /*0022*/ 	.short	0x0000
        /*0024*/ 	.byte	0x00, 0xf5, 0x21, 0x00


	//----- nvinfo : EIATTR_SPARSE_MMA_MASK
	.align		4
.L_166:
        /*0028*/ 	.byte	0x03, 0x50
        /*002a*/ 	.short	0x0000


	//----- nvinfo : EIATTR_MAXREG_COUNT
	.align		4
        /*002c*/ 	.byte	0x03, 0x1b
        /*002e*/ 	.short	0x00ff


	//----- nvinfo : EIATTR_MERCURY_ISA_VERSION
	.align		4
        /*0030*/ 	.byte	0x03, 0x5f
        /*0032*/ 	.short	0x0101


	//----- nvinfo : EIATTR_VRC_CTA_INIT_COUNT
	.align		4
        /*0034*/ 	.byte	0x02, 0x4a
	.zero		1
	.zero		1


	//----- nvinfo : EIATTR_EXIT_INSTR_OFFSETS
	.align		4
        /*0038*/ 	.byte	0x04, 0x1c
        /*003a*/ 	.short	(.L_168 - .L_167)


	//   ....[0]....
.L_167:
        /*003c*/ 	.word	0x00000290


	//----- nvinfo : EIATTR_CBANK_PARAM_SIZE
	.align		4
.L_168:
        /*0040*/ 	.byte	0x03, 0x19
        /*0042*/ 	.short	0x0010


	//----- nvinfo : EIATTR_PARAM_CBANK
	.align		4
        /*0044*/ 	.byte	0x04, 0x0a
        /*0046*/ 	.short	(.L_170 - .L_169)
	.align		4
.L_169:
        /*0048*/ 	.word	index@(.nv.constant0._Z15resetTreeKernelP4NodePi)
        /*004c*/ 	.short	0x0380
        /*004e*/ 	.short	0x0010


	//----- nvinfo : EIATTR_SW_WAR
	.align		4
.L_170:
        /*0050*/ 	.byte	0x04, 0x36
        /*0052*/ 	.short	(.L_172 - .L_171)
.L_171:
        /*0054*/ 	.word	0x00000008
.L_172:


//--------------------- .nv.callgraph             --------------------------
	.section	.nv.callgraph,"",@"SHT_CUDA_CALLGRAPH"
	.align	4
	.sectionentsize	8
	.align		4
        /*0000*/ 	.word	0x00000000
	.align		4
        /*0004*/ 	.word	0xffffffff
	.align		4
        /*0008*/ 	.word	0x00000000
	.align		4
        /*000c*/ 	.word	0xfffffffe
	.align		4
        /*0010*/ 	.word	0x00000000
	.align		4
        /*0014*/ 	.word	0xfffffffd
	.align		4
        /*0018*/ 	.word	0x00000000
	.align		4
        /*001c*/ 	.word	0xfffffffc


//--------------------- .nv.constant4             --------------------------
	.section	.nv.constant4,"a",@progbits
	.align	8
	.align		8
.nv.constant4:
        /*0000*/ 	.dword	_ZN34_INTERNAL_d54635b0_4_k_cu_dfd926ce4cuda3std3__45__cpo5beginE
	.align		8
        /*0008*/ 	.dword	_ZN34_INTERNAL_d54635b0_4_k_cu_dfd926ce4cuda3std3__45__cpo3endE
	.align		8
        /*0010*/ 	.dword	_ZN34_INTERNAL_d54635b0_4_k_cu_dfd926ce4cuda3std3__45__cpo6cbeginE
	.align		8
        /*0018*/ 	.dword	_ZN34_INTERNAL_d54635b0_4_k_cu_dfd926ce4cuda3std3__45__cpo4cendE
	.align		8
        /*0020*/ 	.dword	_ZN34_INTERNAL_d54635b0_4_k_cu_dfd926ce4cuda3std3__45__cpo6rbeginE
	.align		8
        /*0028*/ 	.dword	_ZN34_INTERNAL_d54635b0_4_k_cu_dfd926ce4cuda3std3__45__cpo4rendE
	.align		8
        /*0030*/ 	.dword	_ZN34_INTERNAL_d54635b0_4_k_cu_dfd926ce4cuda3std3__45__cpo7crbeginE
	.align		8
        /*0038*/ 	.dword	_ZN34_INTERNAL_d54635b0_4_k_cu_dfd926ce4cuda3std3__45__cpo5crendE
	.align		8
        /*0040*/ 	.dword	_ZN34_INTERNAL_d54635b0_4_k_cu_dfd926ce4cuda3std3__436_GLOBAL__N__d54635b0_4_k_cu_dfd926ce6ignoreE
	.align		8
        /*0048*/ 	.dword	_ZN34_INTERNAL_d54635b0_4_k_cu_dfd926ce4cuda3std3__419piecewise_constructE
	.align		8
        /*0050*/ 	.dword	_ZN34_INTERNAL_d54635b0_4_k_cu_dfd926ce4cuda3std3__48in_placeE
	.align		8
        /*0058*/ 	.dword	_ZN34_INTERNAL_d54635b0_4_k_cu_dfd926ce4cuda3std3__420unreachable_sentinelE
	.align		8
        /*0060*/ 	.dword	_ZN34_INTERNAL_d54635b0_4_k_cu_dfd926ce4cuda3std3__47nulloptE
	.align		8
        /*0068*/ 	.dword	_ZN34_INTERNAL_d54635b0_4_k_cu_dfd926ce4cuda3std3__48unexpectE
	.align		8
        /*0070*/ 	.dword	_ZN34_INTERNAL_d54635b0_4_k_cu_dfd926ce4cuda3std6ranges3__45__cpo4swapE
	.align		8
        /*0078*/ 	.dword	_ZN34_INTERNAL_d54635b0_4_k_cu_dfd926ce4cuda3std6ranges3__45__cpo9iter_moveE
	.align		8
        /*0080*/ 	.dword	_ZN34_INTERNAL_d54635b0_4_k_cu_dfd926ce4cuda3std6ranges3__45__cpo5beginE
	.align		8
        /*0088*/ 	.dword	_ZN34_INTERNAL_d54635b0_4_k_cu_dfd926ce4cuda3std6ranges3__45__cpo3endE
	.align		8
        /*0090*/ 	.dword	_ZN34_INTERNAL_d54635b0_4_k_cu_dfd926ce4cuda3std6ranges3__45__cpo6cbeginE
	.align		8
        /*0098*/ 	.dword	_ZN34_INTERNAL_d54635b0_4_k_cu_dfd926ce4cuda3std6ranges3__45__cpo4cendE
	.align		8
        /*00a0*/ 	.dword	_ZN34_INTERNAL_d54635b0_4_k_cu_dfd926ce4cuda3std6ranges3__45__cpo7advanceE
	.align		8
        /*00a8*/ 	.dword	_ZN34_INTERNAL_d54635b0_4_k_cu_dfd926ce4cuda3std6ranges3__45__cpo9iter_swapE
	.align		8
        /*00b0*/ 	.dword	_ZN34_INTERNAL_d54635b0_4_k_cu_dfd926ce4cuda3std6ranges3__45__cpo4nextE
	.align		8
        /*00b8*/ 	.dword	_ZN34_INTERNAL_d54635b0_4_k_cu_dfd926ce4cuda3std6ranges3__45__cpo4prevE
	.align		8
        /*00c0*/ 	.dword	_ZN34_INTERNAL_d54635b0_4_k_cu_dfd926ce4cuda3std6ranges3__45__cpo4dataE
	.align		8
        /*00c8*/ 	.dword	_ZN34_INTERNAL_d54635b0_4_k_cu_dfd926ce4cuda3std6ranges3__45__cpo5cdataE
	.align		8
        /*00d0*/ 	.dword	_ZN34_INTERNAL_d54635b0_4_k_cu_dfd926ce4cuda3std6ranges3__45__cpo4sizeE
	.align		8
        /*00d8*/ 	.dword	_ZN34_INTERNAL_d54635b0_4_k_cu_dfd926ce4cuda3std6ranges3__45__cpo5ssizeE
	.align		8
        /*00e0*/ 	.dword	_ZN34_INTERNAL_d54635b0_4_k_cu_dfd926ce4cuda3std6ranges3__45__cpo8distanceE
	.align		8
        /*00e8*/ 	.dword	_ZN34_INTERNAL_d54635b0_4_k_cu_dfd926ce6thrust24THRUST_300001_SM_1000_NS8cuda_cub3parE
	.align		8
        /*00f0*/ 	.dword	_ZN34_INTERNAL_d54635b0_4_k_cu_dfd926ce6thrust24THRUST_300001_SM_1000_NS8cuda_cub10par_nosyncE
	.align		8
        /*00f8*/ 	.dword	_ZN34_INTERNAL_d54635b0_4_k_cu_dfd926ce6thrust24THRUST_300001_SM_1000_NS6system6detail10sequential3seqE
	.align		8
        /*0100*/ 	.dword	_ZN34_INTERNAL_d54635b0_4_k_cu_dfd926ce6thrust24THRUST_300001_SM_1000_NS6system3cpp3parE
	.align		8
        /*0108*/ 	.dword	_ZN34_INTERNAL_d54635b0_4_k_cu_dfd926ce6thrust24THRUST_300001_SM_1000_NS12placeholders2_1E
	.align		8
        /*0110*/ 	.dword	_ZN34_INTERNAL_d54635b0_4_k_cu_dfd926ce6thrust24THRUST_300001_SM_1000_NS12placeholders2_2E
	.align		8
        /*0118*/ 	.dword	_ZN34_INTERNAL_d54635b0_4_k_cu_dfd926ce6thrust24THRUST_300001_SM_1000_NS12placeholders2_3E
	.align		8
        /*0120*/ 	.dword	_ZN34_INTERNAL_d54635b0_4_k_cu_dfd926ce6thrust24THRUST_300001_SM_1000_NS12placeholders2_4E
	.align		8
        /*0128*/ 	.dword	_ZN34_INTERNAL_d54635b0_4_k_cu_dfd926ce6thrust24THRUST_300001_SM_1000_NS12placeholders2_5E
	.align		8
        /*0130*/ 	.dword	_ZN34_INTERNAL_d54635b0_4_k_cu_dfd926ce6thrust24THRUST_300001_SM_1000_NS12placeholders2_6E
	.align		8
        /*0138*/ 	.dword	_ZN34_INTERNAL_d54635b0_4_k_cu_dfd926ce6thrust24THRUST_300001_SM_1000_NS12placeholders2_7E
	.align		8
        /*0140*/ 	.dword	_ZN34_INTERNAL_d54635b0_4_k_cu_dfd926ce6thrust24THRUST_300001_SM_1000_NS12placeholders2_8E
	.align		8
        /*0148*/ 	.dword	_ZN34_INTERNAL_d54635b0_4_k_cu_dfd926ce6thrust24THRUST_300001_SM_1000_NS12placeholders2_9E
	.align		8
        /*0150*/ 	.dword	_ZN34_INTERNAL_d54635b0_4_k_cu_dfd926ce6thrust24THRUST_300001_SM_1000_NS12placeholders3_10E
	.align		8
        /*0158*/ 	.dword	_ZN34_INTERNAL_d54635b0_4_k_cu_dfd926ce6thrust24THRUST_300001_SM_1000_NS3seqE
	.align		8
        /*0160*/ 	.dword	_ZN34_INTERNAL_d54635b0_4_k_cu_dfd926ce6thrust24THRUST_300001_SM_1000_NS6deviceE


//--------------------- .text._ZN3cub18CUB_300001_SM_10006detail11EmptyKernelIvEEvv --------------------------
	.section	.text._ZN3cub18CUB_300001_SM_10006detail11EmptyKernelIvEEvv,"ax",@progbits
	.align	128
        .global         _ZN3cub18CUB_300001_SM_10006detail11EmptyKernelIvEEvv
        .type           _ZN3cub18CUB_300001_SM_10006detail11EmptyKernelIvEEvv,@function
        .size           _ZN3cub18CUB_300001_SM_10006detail11EmptyKernelIvEEvv,(.L_x_85 - _ZN3cub18CUB_300001_SM_10006detail11EmptyKernelIvEEvv)
        .other          _ZN3cub18CUB_300001_SM_10006detail11EmptyKernelIvEEvv,@"STO_CUDA_ENTRY STV_DEFAULT"
_ZN3cub18CUB_300001_SM_10006detail11EmptyKernelIvEEvv:
.text._ZN3cub18CUB_300001_SM_10006detail11EmptyKernelIvEEvv:
[----:B------:R-:W-:Y:S01]  /*0000*/  LDC R1, c[0x0][0x37c] ;  /* 0x0000df00ff017b82 */ /* 0x000fe20000000800 */
[----:B------:R-:W-:Y:S05]  /*0010*/  EXIT ;  /* 0x000000000000794d */ /* 0x000fea0003800000 */
.L_x_0:
[----:B------:R-:W-:-:S00]  /*0020*/  BRA `(.L_x_0) ;  /* 0xfffffffc00fc7947 */ /* 0x000fc0000383ffff */
[----:B------:R-:W-:-:S00]  /*0030*/  NOP ;  /* 0x0000000000007918 */ /* 0x000fc00000000000 */
        /* <DEDUP_REMOVED lines=12> */
.L_x_85:


//--------------------- .text._Z15calculateBoundsP4NodePi --------------------------
	.section	.text._Z15calculateBoundsP4NodePi,"ax",@progbits
	.align	128
        .global         _Z15calculateBoundsP4NodePi
        .type           _Z15calculateBoundsP4NodePi,@function
        .size           _Z15calculateBoundsP4NodePi,(.L_x_80 - _Z15calculateBoundsP4NodePi)
        .other          _Z15calculateBoundsP4NodePi,@"STO_CUDA_ENTRY STV_DEFAULT"
_Z15calculateBoundsP4NodePi:
.text._Z15calculateBoundsP4NodePi:
[----:B------:R-:W-:Y:S08]  /*0000*/  LDC R1, c[0x0][0x37c] ;  /* 0x0000df00ff017b82 */ /* 0x000ff00000000800 */
[----:B------:R-:W0:Y:S01]  /*0010*/  LDC.64 R2, c[0x0][0x388] ;  /* 0x0000e200ff027b82 */ /* 0x000e220000000a00 */
[----:B------:R-:W0:Y:S02]  /*0020*/  LDCU.64 UR4, c[0x0][0x358] ;  /* 0x00006b00ff0477ac */ /* 0x000e240008000a00 */
[----:B0-----:R-:W2:Y:S02]  /*0030*/  LDG.E R2, desc[UR4][R2.64] ;  /* 0x0000000402027981 */ /* 0x001ea4000c1e1900 */
[----:B--2---:R-:W-:-:S13]  /*0040*/  ISETP.GE.AND P0, PT, R2, 0x1, PT ;  /* 0x000000010200780c */ /* 0x004fda0003f06270 */
[----:B------:R-:W-:Y:S05]  /*0050*/  @!P0 EXIT ;  /* 0x000000000000894d */ /* 0x000fea0003800000 */
[----:B------:R-:W0:Y:S01]  /*0060*/  LDC.64 R16, c[0x0][0x380] ;  /* 0x0000e000ff107b82 */ /* 0x000e220000000a00 */
[----:B------:R-:W-:-:S07]  /*0070*/  IMAD.MOV.U32 R27, RZ, RZ, RZ ;  /* 0x000000ffff1b7224 */ /* 0x000fce00078e00ff */
.L_x_4:
[----:B0-----:R-:W-:-:S05]  /*0080*/  IMAD.WIDE.U32 R14, R27, 0x50, R16 ;  /* 0x000000501b0e7825 */ /* 0x001fca00078e0010 */
[----:B------:R-:W2:Y:S02]  /*0090*/  LDG.E.U8 R0, desc[UR4][R14.64+0x4c] ;  /* 0x00004c040e007981 */ /* 0x000ea4000c1e1100 */
[----:B--2---:R-:W-:-:S13]  /*00a0*/  ISETP.NE.AND P0, PT, R0, RZ, PT ;  /* 0x000000ff0000720c */ /* 0x004fda0003f05270 */
[----:B------:R-:W-:Y:S05]  /*00b0*/  @P0 BRA `(.L_x_1) ;  /* 0x0000000400880947 */ /* 0x000fea0003800000 */
[----:B------:R-:W2:Y:S04]  /*00c0*/  LDG.E R3, desc[UR4][R14.64+0x38] ;  /* 0x000038040e037981 */ /* 0x000ea8000c1e1900 */
[----:B------:R-:W-:Y:S04]  /*00d0*/  STG.E.64 desc[UR4][R14.64+0x20], RZ ;  /* 0x000020ff0e007986 */ /* 0x000fe8000c101b04 */
[----:B------:R-:W-:Y:S04]  /*00e0*/  STG.E.64 desc[UR4][R14.64+0x28], RZ ;  /* 0x000028ff0e007986 */ /* 0x000fe8000c101b04 */
[----:B------:R-:W-:Y:S01]  /*00f0*/  STG.E.64 desc[UR4][R14.64+0x30], RZ ;  /* 0x000030ff0e007986 */ /* 0x000fe2000c101b04 */
[----:B------:R-:W-:-:S03]  /*0100*/  CS2R R4, SRZ ;  /* 0x0000000000047805 */ /* 0x000fc6000001ff00 */
[----:B------:R-:W3:Y:S01]  /*0110*/  LDG.E R19, desc[UR4][R14.64+0x3c] ;  /* 0x00003c040e137981 */ /* 0x000ee2000c1e1900 */
[----:B------:R-:W-:Y:S02]  /*0120*/  CS2R R12, SRZ ;  /* 0x00000000000c7805 */ /* 0x000fe4000001ff00 */
[----:B------:R-:W-:Y:S01]  /*0130*/  CS2R R10, SRZ ;  /* 0x00000000000a7805 */ /* 0x000fe2000001ff00 */
[----:B------:R-:W4:Y:S01]  /*0140*/  LDG.E R21, desc[UR4][R14.64+0x40] ;  /* 0x000040040e157981 */ /* 0x000f22000c1e1900 */
[----:B--2---:R-:W-:-:S13]  /*0150*/  ISETP.NE.AND P1, PT, R3, -0x1, PT ;  /* 0xffffffff0300780c */ /* 0x004fda0003f25270 */
[----:B------:R-:W-:-:S05]  /*0160*/  @P1 IMAD.WIDE R2, R3, 0x50, R16 ;  /* 0x0000005003021825 */ /* 0x000fca00078e0210 */
[----:B------:R-:W2:Y:S04]  /*0170*/  @P1 LDG.E.64 R6, desc[UR4][R2.64+0x20] ;  /* 0x0000200402061981 */ /* 0x000ea8000c1e1b00 */
[----:B------:R-:W2:Y:S01]  /*0180*/  @P1 LDG.E.64 R8, desc[UR4][R2.64+0x30] ;  /* 0x0000300402081981 */ /* 0x000ea2000c1e1b00 */
[----:B---3--:R-:W-:Y:S01]  /*0190*/  ISETP.NE.AND P0, PT, R19, -0x1, PT ;  /* 0xffffffff1300780c */ /* 0x008fe20003f05270 */
[----:B--2---:R-:W-:-:S07]  /*01a0*/  @P1 DFMA R4, R6, R8, RZ ;  /* 0x000000080604122b */ /* 0x004fce00000000ff */
[----:B------:R0:W-:Y:S04]  /*01b0*/  @P1 STG.E.64 desc[UR4][R14.64+0x20], R4 ;  /* 0x000020040e001986 */ /* 0x0001e8000c101b04 */
[----:B------:R-:W2:Y:S01]  /*01c0*/  @P1 LDG.E.64 R6, desc[UR4][R2.64+0x28] ;  /* 0x0000280402061981 */ /* 0x000ea2000c1e1b00 */
[----:B------:R-:W-:-:S07]  /*01d0*/  @P1 DADD R12, RZ, R8 ;  /* 0x00000000ff0c1229 */ /* 0x000fce0000000008 */
[----:B------:R1:W-:Y:S01]  /*01e0*/  @P1 STG.E.64 desc[UR4][R14.64+0x30], R12 ;  /* 0x0000300c0e001986 */ /* 0x0003e2000c101b04 */
[----:B--2---:R-:W-:Y:S01]  /*01f0*/  @P1 DFMA R10, R8, R6, RZ ;  /* 0x00000006080a122b */ /* 0x004fe200000000ff */
[----:B------:R-:W-:-:S06]  /*0200*/  @P0 IMAD.WIDE R6, R19, 0x50, R16 ;  /* 0x0000005013060825 */ /* 0x000fcc00078e0210 */
[----:B------:R2:W-:Y:S04]  /*0210*/  @P1 STG.E.64 desc[UR4][R14.64+0x28], R10 ;  /* 0x0000280a0e001986 */ /* 0x0005e8000c101b04 */
[----:B------:R-:W0:Y:S04]  /*0220*/  @P0 LDG.E.64 R8, desc[UR4][R6.64+0x20] ;  /* 0x0000200406080981 */ /* 0x000e28000c1e1b00 */
[----:B------:R-:W0:Y:S01]  /*0230*/  @P0 LDG.E.64 R18, desc[UR4][R6.64+0x30] ;  /* 0x0000300406120981 */ /* 0x000e22000c1e1b00 */
[----:B----4-:R-:W-:Y:S01]  /*0240*/  ISETP.NE.AND P1, PT, R21, -0x1, PT ;  /* 0xffffffff1500780c */ /* 0x010fe20003f25270 */
[----:B0-----:R-:W-:-:S07]  /*0250*/  @P0 DFMA R4, R8, R18, R4 ;  /* 0x000000120804022b */ /* 0x001fce0000000004 */
[----:B------:R0:W-:Y:S04]  /*0260*/  @P0 STG.E.64 desc[UR4][R14.64+0x20], R4 ;  /* 0x000020040e000986 */ /* 0x0001e8000c101b04 */
[----:B------:R-:W2:Y:S01]  /*0270*/  @P0 LDG.E.64 R2, desc[UR4][R6.64+0x28] ;  /* 0x0000280406020981 */ /* 0x000ea2000c1e1b00 */
[----:B-1----:R-:W-:-:S07]  /*0280*/  @P0 DADD R12, R12, R18 ;  /* 0x000000000c0c0229 */ /* 0x002fce0000000012 */
[----:B------:R1:W-:Y:S01]  /*0290*/  @P0 STG.E.64 desc[UR4][R14.64+0x30], R12 ;  /* 0x0000300c0e000986 */ /* 0x0003e2000c101b04 */
[----:B--2---:R-:W-:Y:S01]  /*02a0*/  @P0 DFMA R10, R18, R2, R10 ;  /* 0x00000002120a022b */ /* 0x004fe2000000000a */
[----:B------:R-:W-:Y:S02]  /*02b0*/  @P1 IMAD.WIDE R2, R21, 0x50, R16 ;  /* 0x0000005015021825 */ /* 0x000fe400078e0210 */
[----:B------:R-:W2:Y:S04]  /*02c0*/  LDG.E R21, desc[UR4][R14.64+0x44] ;  /* 0x000044040e157981 */ /* 0x000ea8000c1e1900 */
[----:B------:R3:W-:Y:S04]  /*02d0*/  @P0 STG.E.64 desc[UR4][R14.64+0x28], R10 ;  /* 0x0000280a0e000986 */ /* 0x0007e8000c101b04 */
[----:B------:R-:W0:Y:S04]  /*02e0*/  @P1 LDG.E.64 R8, desc[UR4][R2.64+0x20] ;  /* 0x0000200402081981 */ /* 0x000e28000c1e1b00 */
[----:B------:R-:W0:Y:S02]  /*02f0*/  @P1 LDG.E.64 R18, desc[UR4][R2.64+0x30] ;  /* 0x0000300402121981 */ /* 0x000e24000c1e1b00 */
[----:B0-----:R-:W-:-:S07]  /*0300*/  @P1 DFMA R4, R8, R18, R4 ;  /* 0x000000120804122b */ /* 0x001fce0000000004 */
[----:B------:R0:W-:Y:S04]  /*0310*/  @P1 STG.E.64 desc[UR4][R14.64+0x20], R4 ;  /* 0x000020040e001986 */ /* 0x0001e8000c101b04 */
[----:B------:R-:W3:Y:S01]  /*0320*/  @P1 LDG.E.64 R6, desc[UR4][R2.64+0x28] ;  /* 0x0000280402061981 */ /* 0x000ee2000c1e1b00 */
[----:B--2---:R-:W-:Y:S01]  /*0330*/  ISETP.NE.AND P0, PT, R21, -0x1, PT ;  /* 0xffffffff1500780c */ /* 0x004fe20003f05270 */
[----:B-1----:R-:W-:-:S07]  /*0340*/  @P1 DADD R12, R12, R18 ;  /* 0x000000000c0c1229 */ /* 0x002fce0000000012 */
[----:B------:R1:W-:Y:S01]  /*0350*/  @P1 STG.E.64 desc[UR4][R14.64+0x30], R12 ;  /* 0x0000300c0e001986 */ /* 0x0003e2000c101b04 */
[----:B---3--:R-:W-:-:S04]  /*0360*/  @P1 DFMA R10, R18, R6, R10 ;  /* 0x00000006120a122b */ /* 0x008fc8000000000a */
[----:B------:R-:W-:-:S03]  /*0370*/  @P0 IMAD.WIDE R6, R21, 0x50, R16 ;  /* 0x0000005015060825 */ /* 0x000fc600078e0210 */
[----:B------:R2:W-:Y:S04]  /*0380*/  @P1 STG.E.64 desc[UR4][R14.64+0x28], R10 ;  /* 0x0000280a0e001986 */ /* 0x0005e8000c101b04 */
[----:B------:R-:W0:Y:S04]  /*0390*/  @P0 LDG.E.64 R8, desc[UR4][R6.64+0x20] ;  /* 0x0000200406080981 */ /* 0x000e28000c1e1b00 */
[----:B------:R-:W0:Y:S02]  /*03a0*/  @P0 LDG.E.64 R18, desc[UR4][R6.64+0x30] ;  /* 0x0000300406120981 */ /* 0x000e24000c1e1b00 */
[----:B0-----:R-:W-:-:S07]  /*03b0*/  @P0 DFMA R4, R8, R18, R4 ;  /* 0x000000120804022b */ /* 0x001fce0000000004 */
[----:B------:R0:W-:Y:S04]  /*03c0*/  @P0 STG.E.64 desc[UR4][R14.64+0x20], R4 ;  /* 0x000020040e000986 */ /* 0x0001e8000c101b04 */
[----:B------:R-:W2:Y:S01]  /*03d0*/  @P0 LDG.E.64 R2, desc[UR4][R6.64+0x28] ;  /* 0x0000280406020981 */ /* 0x000ea2000c1e1b00 */
[----:B-1----:R-:W-:-:S07]  /*03e0*/  @P0 DADD R12, R12, R18 ;  /* 0x000000000c0c0229 */ /* 0x002fce0000000012 */
[----:B------:R0:W-:Y:S01]  /*03f0*/  @P0 STG.E.64 desc[UR4][R14.64+0x30], R12 ;  /* 0x0000300c0e000986 */ /* 0x0001e2000c101b04 */
[----:B--2---:R-:W-:-:S07]  /*0400*/  @P0 DFMA R10, R18, R2, R10 ;  /* 0x00000002120a022b */ /* 0x004fce000000000a */
[----:B------:R0:W-:Y:S01]  /*0410*/  @P0 STG.E.64 desc[UR4][R14.64+0x28], R10 ;  /* 0x0000280a0e000986 */ /* 0x0001e2000c101b04 */
[----:B------:R-:W-:-:S14]  /*0420*/  DSETP.GT.AND P0, PT, R12, RZ, PT ;  /* 0x000000ff0c00722a */ /* 0x000fdc0003f04000 */
[----:B0-----:R-:W-:Y:S05]  /*0430*/  @!P0 BRA `(.L_x_1) ;  /* 0x0000000000a88947 */ /* 0x001fea0003800000 */
[----:B------:R-:W0:Y:S01]  /*0440*/  MUFU.RCP64H R3, R13 ;  /* 0x0000000d00037308 */ /* 0x000e220000001800 */
[----:B------:R-:W-:Y:S01]  /*0450*/  IMAD.MOV.U32 R2, RZ, RZ, 0x1 ;  /* 0x00000001ff027424 */ /* 0x000fe200078e00ff */
[----:B------:R-:W-:-:S05]  /*0460*/  FSETP.GEU.AND P1, PT, |R5|, 6.5827683646048100446e-37, PT ;  /* 0x036000000500780b */ /* 0x000fca0003f2e200 */
[----:B0-----:R-:W-:-:S08]  /*0470*/  DFMA R6, R2, -R12, 1 ;  /* 0x3ff000000206742b */ /* 0x001fd0000000080c */
[----:B------:R-:W-:-:S08]  /*0480*/  DFMA R6, R6, R6, R6 ;  /* 0x000000060606722b */ /* 0x000fd00000000006 */
[----:B------:R-:W-:-:S08]  /*0490*/  DFMA R6, R2, R6, R2 ;  /* 0x000000060206722b */ /* 0x000fd00000000002 */
[----:B------:R-:W-:-:S08]  /*04a0*/  DFMA R2, R6, -R12, 1 ;  /* 0x3ff000000602742b */ /* 0x000fd0000000080c */
[----:B------:R-:W-:-:S08]  /*04b0*/  DFMA R2, R6, R2, R6 ;  /* 0x000000020602722b */ /* 0x000fd00000000006 */
[----:B------:R-:W-:-:S08]  /*04c0*/  DMUL R6, R2, R4 ;  /* 0x0000000402067228 */ /* 0x000fd00000000000 */
[----:B------:R-:W-:-:S08]  /*04d0*/  DFMA R8, R6, -R12, R4 ;  /* 0x8000000c0608722b */ /* 0x000fd00000000004 */
[----:B------:R-:W-:-:S10]  /*04e0*/  DFMA R2, R2, R8, R6 ;  /* 0x000000080202722b */ /* 0x000fd40000000006 */
[----:B------:R-:W-:-:S05]  /*04f0*/  FFMA R0, RZ, R13, R3 ;  /* 0x0000000dff007223 */ /* 0x000fca0000000003 */
[----:B------:R-:W-:-:S13]  /*0500*/  FSETP.GT.AND P0, PT, |R0|, 1.469367938527859385e-39, PT ;  /* 0x001000000000780b */ /* 0x000fda0003f04200 */
[----:B------:R-:W-:Y:S05]  /*0510*/  @P0 BRA P1, `(.L_x_2) ;  /* 0x0000000000100947 */ /* 0x000fea0000800000 */
[----:B------:R-:W-:Y:S01]  /*0520*/  IMAD.MOV.U32 R6, RZ, RZ, R12 ;  /* 0x000000ffff067224 */ /* 0x000fe200078e000c */
[----:B------:R-:W-:Y:S01]  /*0530*/  MOV R28, 0x560 ;  /* 0x00000560001c7802 */ /* 0x000fe20000000f00 */
[----:B------:R-:W-:-:S07]  /*0540*/  IMAD.MOV.U32 R7, RZ, RZ, R13 ;  /* 0x000000ffff077224 */ /* 0x000fce00078e000d */
[----:B------:R-:W-:Y:S05]  /*0550*/  CALL.REL.NOINC `($__internal_0_$__cuda_sm20_div_rn_f64_full) ;  /* 0x0000000000787944 */ /* 0x000fea0003c00000 */
.L_x_2:
[----:B------:R-:W0:Y:S01]  /*0560*/  MUFU.RCP64H R5, R13 ;  /* 0x0000000d00057308 */ /* 0x000e220000001800 */
[----:B------:R-:W-:Y:S01]  /*0570*/  IMAD.MOV.U32 R4, RZ, RZ, 0x1 ;  /* 0x00000001ff047424 */ /* 0x000fe200078e00ff */
[----:B------:R1:W-:Y:S01]  /*0580*/  STG.E.64 desc[UR4][R14.64+0x20], R2 ;  /* 0x000020020e007986 */ /* 0x0003e2000c101b04 */
[----:B------:R-:W-:-:S04]  /*0590*/  FSETP.GEU.AND P1, PT, |R11|, 6.5827683646048100446e-37, PT ;  /* 0x036000000b00780b */ /* 0x000fc80003f2e200 */
        /* <DEDUP_REMOVED lines=10> */
[----:B-1----:R-:W-:Y:S05]  /*0640*/  @P0 BRA P1, `(.L_x_3) ;  /* 0x0000000000200947 */ /* 0x002fea0000800000 */
[----:B------:R-:W-:Y:S01]  /*0650*/  IMAD.MOV.U32 R4, RZ, RZ, R10 ;  /* 0x000000ffff047224 */ /* 0x000fe200078e000a */
[----:B------:R-:W-:Y:S01]  /*0660*/  MOV R28, 0x6b0 ;  /* 0x000006b0001c7802 */ /* 0x000fe20000000f00 */
[----:B------:R-:W-:Y:S02]  /*0670*/  IMAD.MOV.U32 R5, RZ, RZ, R11 ;  /* 0x000000ffff057224 */ /* 0x000fe400078e000b */
[----:B------:R-:W-:Y:S02]  /*0680*/  IMAD.MOV.U32 R6, RZ, RZ, R12 ;  /* 0x000000ffff067224 */ /* 0x000fe400078e000c */
[----:B------:R-:W-:-:S07]  /*0690*/  IMAD.MOV.U32 R7, RZ, RZ, R13 ;  /* 0x000000ffff077224 */ /* 0x000fce00078e000d */
[----:B------:R-:W-:Y:S05]  /*06a0*/  CALL.REL.NOINC `($__internal_0_$__cuda_sm20_div_rn_f64_full) ;  /* 0x0000000000247944 */ /* 0x000fea0003c00000 */
[----:B------:R-:W-:Y:S02]  /*06b0*/  IMAD.MOV.U32 R4, RZ, RZ, R2 ;  /* 0x000000ffff047224 */ /* 0x000fe400078e0002 */
[----:B------:R-:W-:-:S07]  /*06c0*/  IMAD.MOV.U32 R5, RZ, RZ, R3 ;  /* 0x000000ffff057224 */ /* 0x000fce00078e0003 */
.L_x_3:
[----:B------:R0:W-:Y:S02]  /*06d0*/  STG.E.64 desc[UR4][R14.64+0x28], R4 ;  /* 0x000028040e007986 */ /* 0x0001e4000c101b04 */
.L_x_1:
[----:B------:R-:W1:Y:S02]  /*06e0*/  LDC.64 R2, c[0x0][0x388] ;  /* 0x0000e200ff027b82 */ /* 0x000e640000000a00 */
[----:B-1----:R-:W2:Y:S01]  /*06f0*/  LDG.E R2, desc[UR4][R2.64] ;  /* 0x0000000402027981 */ /* 0x002ea2000c1e1900 */
[----:B------:R-:W-:-:S05]  /*0700*/  VIADD R27, R27, 0x1 ;  /* 0x000000011b1b7836 */ /* 0x000fca0000000000 */
[----:B--2---:R-:W-:-:S13]  /*0710*/  ISETP.GE.AND P0, PT, R27, R2, PT ;  /* 0x000000021b00720c */ /* 0x004fda0003f06270 */
[----:B------:R-:W-:Y:S05]  /*0720*/  @!P0 BRA `(.L_x_4) ;  /* 0xfffffff800548947 */ /* 0x000fea000383ffff */
[----:B------:R-:W-:Y:S05]  /*0730*/  EXIT ;  /* 0x000000000000794d */ /* 0x000fea0003800000 */
        .weak           $__internal_0_$__cuda_sm20_div_rn_f64_full
        .type           $__internal_0_$__cuda_sm20_div_rn_f64_full,@function
        .size           $__internal_0_$__cuda_sm20_div_rn_f64_full,(.L_x_80 - $__internal_0_$__cuda_sm20_div_rn_f64_full)
$__internal_0_$__cuda_sm20_div_rn_f64_full:
[C---:B------:R-:W-:Y:S01]  /*0740*/  FSETP.GEU.AND P0, PT, |R7|.reuse, 1.469367938527859385e-39, PT ;  /* 0x001000000700780b */ /* 0x040fe20003f0e200 */
[----:B------:R-:W-:Y:S01]  /*0750*/  IMAD.MOV.U32 R22, RZ, RZ, 0x1 ;  /* 0x00000001ff167424 */ /* 0x000fe200078e00ff */
[C---:B------:R-:W-:Y:S01]  /*0760*/  LOP3.LUT R8, R7.reuse, 0x800fffff, RZ, 0xc0, !PT ;  /* 0x800fffff07087812 */ /* 0x040fe200078ec0ff */
[----:B------:R-:W-:Y:S01]  /*0770*/  IMAD.MOV.U32 R18, RZ, RZ, R4 ;  /* 0x000000ffff127224 */ /* 0x000fe200078e0004 */
[----:B------:R-:W-:Y:S02]  /*0780*/  LOP3.LUT R26, R7, 0x7ff00000, RZ, 0xc0, !PT ;  /* 0x7ff00000071a7812 */ /* 0x000fe400078ec0ff */
[----:B------:R-:W-:Y:S01]  /*0790*/  LOP3.LUT R9, R8, 0x3ff00000, RZ, 0xfc, !PT ;  /* 0x3ff0000008097812 */ /* 0x000fe200078efcff */
[----:B------:R-:W-:-:S06]  /*07a0*/  IMAD.MOV.U32 R8, RZ, RZ, R6 ;  /* 0x000000ffff087224 */ /* 0x000fcc00078e0006 */
[----:B------:R-:W-:-:S06]  /*07b0*/  @!P0 DMUL R8, R6, 8.98846567431157953865e+307 ;  /* 0x7fe0000006088828 */ /* 0x000fcc0000000000 */
[----:B------:R-:W0:Y:S02]  /*07c0*/  MUFU.RCP64H R23, R9 ;  /* 0x0000000900177308 */ /* 0x000e240000001800 */
[----:B0-----:R-:W-:-:S08]  /*07d0*/  DFMA R2, R22, -R8, 1 ;  /* 0x3ff000001602742b */ /* 0x001fd00000000808 */
[----:B------:R-:W-:-:S08]  /*07e0*/  DFMA R2, R2, R2, R2 ;  /* 0x000000020202722b */ /* 0x000fd00000000002 */
[----:B------:R-:W-:Y:S01]  /*07f0*/  DFMA R22, R22, R2, R22 ;  /* 0x000000021616722b */ /* 0x000fe20000000016 */
[----:B------:R-:W-:Y:S01]  /*0800*/  LOP3.LUT R3, R5, 0x7ff00000, RZ, 0xc0, !PT ;  /* 0x7ff0000005037812 */ /* 0x000fe200078ec0ff */
[----:B------:R-:W-:-:S03]  /*0810*/  IMAD.MOV.U32 R2, RZ, RZ, 0x1ca00000 ;  /* 0x1ca00000ff027424 */ /* 0x000fc600078e00ff */
[----:B------:R-:W-:Y:S01]  /*0820*/  ISETP.GE.U32.AND P1, PT, R3, R26, PT ;  /* 0x0000001a0300720c */ /* 0x000fe20003f26070 */
[----:B------:R-:W-:Y:S02]  /*0830*/  IMAD.MOV.U32 R0, RZ, RZ, R3 ;  /* 0x000000ffff007224 */ /* 0x000fe400078e0003 */
[----:B------:R-:W-:Y:S01]  /*0840*/  DFMA R20, R22, -R8, 1 ;  /* 0x3ff000001614742b */ /* 0x000fe20000000808 */
[----:B------:R-:W-:Y:S02]  /*0850*/  SEL R19, R2, 0x63400000, !P1 ;  /* 0x6340000002137807 */ /* 0x000fe40004800000 */
[----:B------:R-:W-:Y:S02]  /*0860*/  FSETP.GEU.AND P1, PT, |R5|, 1.469367938527859385e-39, PT ;  /* 0x001000000500780b */ /* 0x000fe40003f2e200 */
[----:B------:R-:W-:-:S03]  /*0870*/  LOP3.LUT R19, R19, 0x800fffff, R5, 0xf8, !PT ;  /* 0x800fffff13137812 */ /* 0x000fc600078ef805 */
[----:B------:R-:W-:-:S08]  /*0880*/  DFMA R20, R22, R20, R22 ;  /* 0x000000141614722b */ /* 0x000fd00000000016 */
[----:B------:R-:W-:Y:S05]  /*0890*/  @P1 BRA `(.L_x_5) ;  /* 0x0000000000201947 */ /* 0x000fea0003800000 */
[----:B------:R-:W-:Y:S01]  /*08a0*/  LOP3.LUT R0, R7, 0x7ff00000, RZ, 0xc0, !PT ;  /* 0x7ff0000007007812 */ /* 0x000fe200078ec0ff */
[----:B------:R-:W-:-:S03]  /*08b0*/  IMAD.MOV.U32 R22, RZ, RZ, RZ ;  /* 0x000000ffff167224 */ /* 0x000fc600078e00ff */
[----:B------:R-:W-:-:S04]  /*08c0*/  ISETP.GE.U32.AND P1, PT, R3, R0, PT ;  /* 0x000000000300720c */ /* 0x000fc80003f26070 */
[----:B------:R-:W-:-:S04]  /*08d0*/  SEL R23, R2, 0x63400000, !P1 ;  /* 0x6340000002177807 */ /* 0x000fc80004800000 */
[----:B------:R-:W-:-:S04]  /*08e0*/  LOP3.LUT R23, R23, 0x80000000, R5, 0xf8, !PT ;  /* 0x8000000017177812 */ /* 0x000fc800078ef805 */
[----:B------:R-:W-:-:S06]  /*08f0*/  LOP3.LUT R23, R23, 0x100000, RZ, 0xfc, !PT ;  /* 0x0010000017177812 */ /* 0x000fcc00078efcff */
[----:B------:R-:W-:-:S10]  /*0900*/  DFMA R18, R18, 2, -R22 ;  /* 0x400000001212782b */ /* 0x000fd40000000816 */
[----:B------:R-:W-:-:S07]  /*0910*/  LOP3.LUT R0, R19, 0x7ff00000, RZ, 0xc0, !PT ;  /* 0x7ff0000013007812 */ /* 0x000fce00078ec0ff */
.L_x_5:
[----:B------:R-:W-:Y:S01]  /*0920*/  DMUL R22, R20, R18 ;  /* 0x0000001214167228 */ /* 0x000fe20000000000 */
[----:B------:R-:W-:-:S07]  /*0930*/  @!P0 LOP3.LUT R26, R9, 0x7ff00000, RZ, 0xc0, !PT ;  /* 0x7ff00000091a8812 */ /* 0x000fce00078ec0ff */
[----:B------:R-:W-:-:S08]  /*0940*/  DFMA R24, R22, -R8, R18 ;  /* 0x800000081618722b */ /* 0x000fd00000000012 */
[----:B------:R-:W-:Y:S01]  /*0950*/  DFMA R24, R20, R24, R22 ;  /* 0x000000181418722b */ /* 0x000fe20000000016 */
[----:B------:R-:W-:-:S05]  /*0960*/  VIADD R20, R0, 0xffffffff ;  /* 0xffffffff00147836 */ /* 0x000fca0000000000 */
[----:B------:R-:W-:Y:S01]  /*0970*/  ISETP.GT.U32.AND P0, PT, R20, 0x7feffffe, PT ;  /* 0x7feffffe1400780c */ /* 0x000fe20003f04070 */
[----:B------:R-:W-:-:S05]  /*0980*/  VIADD R20, R26, 0xffffffff ;  /* 0xffffffff1a147836 */ /* 0x000fca0000000000 */
[----:B------:R-:W-:-:S13]  /*0990*/  ISETP.GT.U32.OR P0, PT, R20, 0x7feffffe, P0 ;  /* 0x7feffffe1400780c */ /* 0x000fda0000704470 */
[----:B------:R-:W-:Y:S05]  /*09a0*/  @P0 BRA `(.L_x_6) ;  /* 0x00000000006c0947 */ /* 0x000fea0003800000 */
[----:B------:R-:W-:-:S04]  /*09b0*/  LOP3.LUT R4, R7, 0x7ff00000, RZ, 0xc0, !PT ;  /* 0x7ff0000007047812 */ /* 0x000fc800078ec0ff */
[CC--:B------:R-:W-:Y:S02]  /*09c0*/  VIADDMNMX R0, R3.reuse, -R4.reuse, 0xb9600000, !PT ;  /* 0xb960000003007446 */ /* 0x0c0fe40007800904 */
[----:B------:R-:W-:Y:S01]  /*09d0*/  ISETP.GE.U32.AND P0, PT, R3, R4, PT ;  /* 0x000000040300720c */ /* 0x000fe20003f06070 */
[----:B------:R-:W-:Y:S01]  /*09e0*/  IMAD.MOV.U32 R4, RZ, RZ, RZ ;  /* 0x000000ffff047224 */ /* 0x000fe200078e00ff */
[----:B------:R-:W-:Y:S02]  /*09f0*/  VIMNMX R0, PT, PT, R0, 0x46a00000, PT ;  /* 0x46a0000000007848 */ /* 0x000fe40003fe0100 */
[----:B------:R-:W-:-:S05]  /*0a00*/  SEL R3, R2, 0x63400000, !P0 ;  /* 0x6340000002037807 */ /* 0x000fca0004000000 */
[----:B------:R-:W-:-:S04]  /*0a10*/  IMAD.IADD R0, R0, 0x1, -R3 ;  /* 0x0000000100007824 */ /* 0x000fc800078e0a03 */
[----:B------:R-:W-:-:S06]  /*0a20*/  VIADD R5, R0, 0x7fe00000 ;  /* 0x7fe0000000057836 */ /* 0x000fcc0000000000 */
[----:B------:R-:W-:-:S10]  /*0a30*/  DMUL R2, R24, R4 ;  /* 0x0000000418027228 */ /* 0x000fd40000000000 */
[----:B------:R-:W-:-:S13]  /*0a40*/  FSETP.GTU.AND P0, PT, |R3|, 1.469367938527859385e-39, PT ;  /* 0x001000000300780b */ /* 0x000fda0003f0c200 */
[----:B------:R-:W-:Y:S05]  /*0a50*/  @P0 BRA `(.L_x_7) ;  /* 0x0000000000940947 */ /* 0x000fea0003800000 */
[----:B------:R-:W-:Y:S01]  /*0a60*/  DFMA R8, R24, -R8, R18 ;  /* 0x800000081808722b */ /* 0x000fe20000000012 */
[----:B------:R-:W-:-:S09]  /*0a70*/  IMAD.MOV.U32 R4, RZ, RZ, RZ ;  /* 0x000000ffff047224 */ /* 0x000fd200078e00ff */
[C---:B------:R-:W-:Y:S02]  /*0a80*/  FSETP.NEU.AND P0, PT, R9.reuse, RZ, PT ;  /* 0x000000ff0900720b */ /* 0x040fe40003f0d000 */
[----:B------:R-:W-:-:S04]  /*0a90*/  LOP3.LUT R19, R9, 0x80000000, R7, 0x48, !PT ;  /* 0x8000000009137812 */ /* 0x000fc800078e4807 */
[----:B------:R-:W-:-:S07]  /*0aa0*/  LOP3.LUT R5, R19, R5, RZ, 0xfc, !PT ;  /* 0x0000000513057212 */ /* 0x000fce00078efcff */
[----:B------:R-:W-:Y:S05]  /*0ab0*/  @!P0 BRA `(.L_x_7) ;  /* 0x00000000007c8947 */ /* 0x000fea0003800000 */
[----:B------:R-:W-:Y:S01]  /*0ac0*/  IMAD.MOV R7, RZ, RZ, -R0 ;  /* 0x000000ffff077224 */ /* 0x000fe200078e0a00 */
[----:B------:R-:W-:Y:S01]  /*0ad0*/  DMUL.RP R4, R24, R4 ;  /* 0x0000000418047228 */ /* 0x000fe20000008000 */
[----:B------:R-:W-:-:S06]  /*0ae0*/  IMAD.MOV.U32 R6, RZ, RZ, RZ ;  /* 0x000000ffff067224 */ /* 0x000fcc00078e00ff */
[----:B------:R-:W-:-:S03]  /*0af0*/  DFMA R6, R2, -R6, R24 ;  /* 0x800000060206722b */ /* 0x000fc60000000018 */
[----:B------:R-:W-:-:S03]  /*0b00*/  LOP3.LUT R19, R5, R19, RZ, 0x3c, !PT ;  /* 0x0000001305137212 */ /* 0x000fc600078e3cff */
[----:B------:R-:W-:-:S04]  /*0b10*/  IADD3 R6, PT, PT, -R0, -0x43300000, RZ ;  /* 0xbcd0000000067810 */ /* 0x000fc80007ffe1ff */
[----:B------:R-:W-:-:S04]  /*0b20*/  FSETP.NEU.AND P0, PT, |R7|, R6, PT ;  /* 0x000000060700720b */ /* 0x000fc80003f0d200 */
[----:B------:R-:W-:Y:S02]  /*0b30*/  FSEL R2, R4, R2, !P0 ;  /* 0x0000000204027208 */ /* 0x000fe40004000000 */
[----:B------:R-:W-:Y:S01]  /*0b40*/  FSEL R3, R19, R3, !P0 ;  /* 0x0000000313037208 */ /* 0x000fe20004000000 */
[----:B------:R-:W-:Y:S06]  /*0b50*/  BRA `(.L_x_7) ;  /* 0x0000000000547947 */ /* 0x000fec0003800000 */
.L_x_6:
[----:B------:R-:W-:-:S14]  /*0b60*/  DSETP.NAN.AND P0, PT, R4, R4, PT ;  /* 0x000000040400722a */ /* 0x000fdc0003f08000 */
[----:B------:R-:W-:Y:S05]  /*0b70*/  @P0 BRA `(.L_x_8) ;  /* 0x0000000000440947 */ /* 0x000fea0003800000 */
[----:B------:R-:W-:-:S14]  /*0b80*/  DSETP.NAN.AND P0, PT, R6, R6, PT ;  /* 0x000000060600722a */ /* 0x000fdc0003f08000 */
[----:B------:R-:W-:Y:S05]  /*0b90*/  @P0 BRA `(.L_x_9) ;  /* 0x0000000000300947 */ /* 0x000fea0003800000 */
[----:B------:R-:W-:Y:S01]  /*0ba0*/  ISETP.NE.AND P0, PT, R0, R26, PT ;  /* 0x0000001a0000720c */ /* 0x000fe20003f05270 */
[----:B------:R-:W-:Y:S02]  /*0bb0*/  IMAD.MOV.U32 R2, RZ, RZ, 0x0 ;  /* 0x00000000ff027424 */ /* 0x000fe400078e00ff */
[----:B------:R-:W-:-:S10]  /*0bc0*/  IMAD.MOV.U32 R3, RZ, RZ, -0x80000 ;  /* 0xfff80000ff037424 */ /* 0x000fd400078e00ff */
[----:B------:R-:W-:Y:S05]  /*0bd0*/  @!P0 BRA `(.L_x_7) ;  /* 0x0000000000348947 */ /* 0x000fea0003800000 */
[----:B------:R-:W-:Y:S02]  /*0be0*/  ISETP.NE.AND P0, PT, R0, 0x7ff00000, PT ;  /* 0x7ff000000000780c */ /* 0x000fe40003f05270 */
[----:B------:R-:W-:Y:S02]  /*0bf0*/  LOP3.LUT R3, R5, 0x80000000, R7, 0x48, !PT ;  /* 0x8000000005037812 */ /* 0x000fe400078e4807 */
[----:B------:R-:W-:-:S13]  /*0c00*/  ISETP.EQ.OR P0, PT, R26, RZ, !P0 ;  /* 0x000000ff1a00720c */ /* 0x000fda0004702670 */
[----:B------:R-:W-:Y:S01]  /*0c10*/  @P0 LOP3.LUT R0, R3, 0x7ff00000, RZ, 0xfc, !PT ;  /* 0x7ff0000003000812 */ /* 0x000fe200078efcff */
[----:B------:R-:W-:Y:S02]  /*0c20*/  @!P0 IMAD.MOV.U32 R2, RZ, RZ, RZ ;  /* 0x000000ffff028224 */ /* 0x000fe400078e00ff */
[----:B------:R-:W-:Y:S02]  /*0c30*/  @P0 IMAD.MOV.U32 R2, RZ, RZ, RZ ;  /* 0x000000ffff020224 */ /* 0x000fe400078e00ff */
[----:B------:R-:W-:Y:S01]  /*0c40*/  @P0 IMAD.MOV.U32 R3, RZ, RZ, R0 ;  /* 0x000000ffff030224 */ /* 0x000fe200078e0000 */
[----:B------:R-:W-:Y:S06]  /*0c50*/  BRA `(.L_x_7) ;  /* 0x0000000000147947 */ /* 0x000fec0003800000 */
.L_x_9:
[----:B------:R-:W-:Y:S01]  /*0c60*/  LOP3.LUT R3, R7, 0x80000, RZ, 0xfc, !PT ;  /* 0x0008000007037812 */ /* 0x000fe200078efcff */
[----:B------:R-:W-:Y:S01]  /*0c70*/  IMAD.MOV.U32 R2, RZ, RZ, R6 ;  /* 0x000000ffff027224 */ /* 0x000fe200078e0006 */
[----:B------:R-:W-:Y:S06]  /*0c80*/  BRA `(.L_x_7) ;  /* 0x0000000000087947 */ /* 0x000fec0003800000 */
.L_x_8:
[----:B------:R-:W-:Y:S01]  /*0c90*/  LOP3.LUT R3, R5, 0x80000, RZ, 0xfc, !PT ;  /* 0x0008000005037812 */ /* 0x000fe200078efcff */
[----:B------:R-:W-:-:S07]  /*0ca0*/  IMAD.MOV.U32 R2, RZ, RZ, R4 ;  /* 0x000000ffff027224 */ /* 0x000fce00078e0004 */
.L_x_7:
[----:B------:R-:W-:-:S04]  /*0cb0*/  IMAD.MOV.U32 R29, RZ, RZ, 0x0 ;  /* 0x00000000ff1d7424 */ /* 0x000fc800078e00ff */
[----:B------:R-:W-:Y:S05]  /*0cc0*/  RET.REL.NODEC R28 `(_Z15calculateBoundsP4NodePi) ;  /* 0xfffffff01ccc7950 */ /* 0x000fea0003c3ffff */
.L_x_10:
        /* <DEDUP_REMOVED lines=11> */
.L_x_80:


//--------------------- .text._Z21updatePositionsKernelP8Particled --------------------------
	.section	.text._Z21updatePositionsKernelP8Particled,"ax",@progbits
	.align	128
        .global         _Z21updatePositionsKernelP8Particled
        .type           _Z21updatePositionsKernelP8Particled,@function
        .size           _Z21updatePositionsKernelP8Particled,(.L_x_81 - _Z21updatePositionsKernelP8Particled)
        .other          _Z21updatePositionsKernelP8Particled,@"STO_CUDA_ENTRY STV_DEFAULT"
_Z21updatePositionsKernelP8Particled:
.text._Z21updatePositionsKernelP8Particled:
[----:B------:R-:W-:Y:S01]  /*0000*/  LDC R1, c[0x0][0x37c] ;  /* 0x0000df00ff017b82 */ /* 0x000fe20000000800 */
[----:B------:R-:W0:Y:S07]  /*0010*/  S2R R0, SR_TID.X ;  /* 0x0000000000007919 */ /* 0x000e2e0000002100 */
[----:B------:R-:W0:Y:S08]  /*0020*/  S2UR UR4, SR_CTAID.X ;  /* 0x00000000000479c3 */ /* 0x000e300000002500 */
[----:B------:R-:W0:Y:S02]  /*0030*/  LDC R3, c[0x0][0x360] ;  /* 0x0000d800ff037b82 */ /* 0x000e240000000800 */
[----:B0-----:R-:W-:-:S05]  /*0040*/  IMAD R3, R3, UR4, R0 ;  /* 0x0000000403037c24 */ /* 0x001fca000f8e0200 */
[----:B------:R-:W-:-:S13]  /*0050*/  ISETP.GT.AND P0, PT, R3, 0x98967f, PT ;  /* 0x0098967f0300780c */ /* 0x000fda0003f04270 */
[----:B------:R-:W-:Y:S05]  /*0060*/  @P0 EXIT ;  /* 0x000000000000094d */ /* 0x000fea0003800000 */
[----:B------:R-:W0:Y:S01]  /*0070*/  LDC.64 R6, c[0x0][0x380] ;  /* 0x0000e000ff067b82 */ /* 0x000e220000000a00 */
[----:B------:R-:W1:Y:S01]  /*0080*/  LDCU.64 UR4, c[0x0][0x358] ;  /* 0x00006b00ff0477ac */ /* 0x000e620008000a00 */
[----:B0-----:R-:W-:-:S05]  /*0090*/  IMAD.WIDE R6, R3, 0x38, R6 ;  /* 0x0000003803067825 */ /* 0x001fca00078e0206 */
[----:B-1----:R-:W2:Y:S04]  /*00a0*/  LDG.E.64 R4, desc[UR4][R6.64+0x30] ;  /* 0x0000300406047981 */ /* 0x002ea8000c1e1b00 */
[----:B------:R-:W3:Y:S01]  /*00b0*/  LDG.E.64 R8, desc[UR4][R6.64+0x10] ;  /* 0x0000100406087981 */ /* 0x000ee2000c1e1b00 */
[----:B------:R-:W-:Y:S01]  /*00c0*/  IMAD.MOV.U32 R2, RZ, RZ, 0x1 ;  /* 0x00000001ff027424 */ /* 0x000fe200078e00ff */
[----:B------:R-:W-:Y:S01]  /*00d0*/  BSSY.RECONVERGENT B0, `(.L_x_11) ;  /* 0x0000016000007945 */ /* 0x000fe20003800200 */
[----:B--2---:R-:W0:Y:S01]  /*00e0*/  MUFU.RCP64H R3, R5 ;  /* 0x0000000500037308 */ /* 0x004e220000001800 */
[----:B---3--:R-:W-:-:S03]  /*00f0*/  FSETP.GEU.AND P1, PT, |R9|, 6.5827683646048100446e-37, PT ;  /* 0x036000000900780b */ /* 0x008fc60003f2e200 */
[----:B0-----:R-:W-:-:S08]  /*0100*/  DFMA R10, -R4, R2, 1 ;  /* 0x3ff00000040a742b */ /* 0x001fd00000000102 */
[----:B------:R-:W-:-:S08]  /*0110*/  DFMA R10, R10, R10, R10 ;  /* 0x0000000a0a0a722b */ /* 0x000fd0000000000a */
[----:B------:R-:W-:-:S08]  /*0120*/  DFMA R10, R2, R10, R2 ;  /* 0x0000000a020a722b */ /* 0x000fd00000000002 */
[----:B------:R-:W-:-:S08]  /*0130*/  DFMA R2, -R4, R10, 1 ;  /* 0x3ff000000402742b */ /* 0x000fd0000000010a */
[----:B------:R-:W-:-:S08]  /*0140*/  DFMA R2, R10, R2, R10 ;  /* 0x000000020a02722b */ /* 0x000fd0000000000a */
[----:B------:R-:W-:-:S08]  /*0150*/  DMUL R10, R8, R2 ;  /* 0x00000002080a7228 */ /* 0x000fd00000000000 */
[----:B------:R-:W-:-:S08]  /*0160*/  DFMA R12, -R4, R10, R8 ;  /* 0x0000000a040c722b */ /* 0x000fd00000000108 */
[----:B------:R-:W-:-:S10]  /*0170*/  DFMA R2, R2, R12, R10 ;  /* 0x0000000c0202722b */ /* 0x000fd4000000000a */
[----:B------:R-:W-:-:S05]  /*0180*/  FFMA R0, RZ, R5, R3 ;  /* 0x00000005ff007223 */ /* 0x000fca0000000003 */
[----:B------:R-:W-:-:S13]  /*0190*/  FSETP.GT.AND P0, PT, |R0|, 1.469367938527859385e-39, PT ;  /* 0x001000000000780b */ /* 0x000fda0003f04200 */
[----:B------:R-:W-:Y:S05]  /*01a0*/  @P0 BRA P1, `(.L_x_12) ;  /* 0x0000000000200947 */ /* 0x000fea0000800000 */
[----:B------:R-:W-:Y:S01]  /*01b0*/  IMAD.MOV.U32 R12, RZ, RZ, R8 ;  /* 0x000000ffff0c7224 */ /* 0x000fe200078e0008 */
[----:B------:R-:W-:Y:S01]  /*01c0*/  MOV R0, 0x210 ;  /* 0x0000021000007802 */ /* 0x000fe20000000f00 */
[----:B------:R-:W-:Y:S02]  /*01d0*/  IMAD.MOV.U32 R13, RZ, RZ, R9 ;  /* 0x000000ffff0d7224 */ /* 0x000fe400078e0009 */
[----:B------:R-:W-:Y:S02]  /*01e0*/  IMAD.MOV.U32 R10, RZ, RZ, R4 ;  /* 0x000000ffff0a7224 */ /* 0x000fe400078e0004 */
[----:B------:R-:W-:-:S07]  /*01f0*/  IMAD.MOV.U32 R11, RZ, RZ, R5 ;  /* 0x000000ffff0b7224 */ /* 0x000fce00078e0005 */
[----:B------:R-:W-:Y:S05]  /*0200*/  CALL.REL.NOINC `($__internal_1_$__cuda_sm20_div_rn_f64_full) ;  /* 0x0000000000b47944 */ /* 0x000fea0003c00000 */
[----:B------:R-:W-:Y:S02]  /*0210*/  IMAD.MOV.U32 R2, RZ, RZ, R18 ;  /* 0x000000ffff027224 */ /* 0x000fe400078e0012 */
[----:B------:R-:W-:-:S07]  /*0220*/  IMAD.MOV.U32 R3, RZ, RZ, R19 ;  /* 0x000000ffff037224 */ /* 0x000fce00078e0013 */
.L_x_12:
[----:B------:R-:W-:Y:S05]  /*0230*/  BSYNC.RECONVERGENT B0 ;  /* 0x0000000000007941 */ /* 0x000fea0003800200 */
.L_x_11:
[----:B------:R-:W2:Y:S04]  /*0240*/  LDG.E.64 R10, desc[UR4][R6.64+0x18] ;  /* 0x00001804060a7981 */ /* 0x000ea8000c1e1b00 */
[----:B------:R-:W3:Y:S01]  /*0250*/  LDG.E.64 R8, desc[UR4][R6.64+0x20] ;  /* 0x0000200406087981 */ /* 0x000ee2000c1e1b00 */
[----:B------:R-:W0:Y:S01]  /*0260*/  MUFU.RCP64H R13, R5 ;  /* 0x00000005000d7308 */ /* 0x000e220000001800 */
[----:B------:R-:W-:Y:S01]  /*0270*/  IMAD.MOV.U32 R12, RZ, RZ, 0x1 ;  /* 0x00000001ff0c7424 */ /* 0x000fe200078e00ff */
[----:B------:R-:W3:Y:S01]  /*0280*/  LDCU.64 UR6, c[0x0][0x388] ;  /* 0x00007100ff0677ac */ /* 0x000ee20008000a00 */
[----:B------:R-:W-:Y:S04]  /*0290*/  BSSY.RECONVERGENT B0, `(.L_x_13) ;  /* 0x0000017000007945 */ /* 0x000fe80003800200 */
[----:B0-----:R-:W-:-:S08]  /*02a0*/  DFMA R14, -R4, R12, 1 ;  /* 0x3ff00000040e742b */ /* 0x001fd0000000010c */
[----:B------:R-:W-:-:S08]  /*02b0*/  DFMA R14, R14, R14, R14 ;  /* 0x0000000e0e0e722b */ /* 0x000fd0000000000e */
[----:B------:R-:W-:-:S08]  /*02c0*/  DFMA R14, R12, R14, R12 ;  /* 0x0000000e0c0e722b */ /* 0x000fd0000000000c */
[----:B------:R-:W-:-:S08]  /*02d0*/  DFMA R12, -R4, R14, 1 ;  /* 0x3ff00000040c742b */ /* 0x000fd0000000010e */
[----:B------:R-:W-:-:S08]  /*02e0*/  DFMA R16, R14, R12, R14 ;  /* 0x0000000c0e10722b */ /* 0x000fd0000000000e */
[----:B--2---:R-:W-:Y:S01]  /*02f0*/  DMUL R12, R16, R10 ;  /* 0x0000000a100c7228 */ /* 0x004fe20000000000 */
[----:B------:R-:W-:Y:S01]  /*0300*/  FSETP.GEU.AND P1, PT, |R11|, 6.5827683646048100446e-37, PT ;  /* 0x036000000b00780b */ /* 0x000fe20003f2e200 */
[----:B---3--:R-:W-:-:S06]  /*0310*/  DFMA R8, R2, UR6, R8 ;  /* 0x0000000602087c2b */ /* 0x008fcc0008000008 */
[----:B------:R-:W-:Y:S01]  /*0320*/  DFMA R14, -R4, R12, R10 ;  /* 0x0000000c040e722b */ /* 0x000fe2000000010a */
[----:B------:R0:W-:Y:S07]  /*0330*/  STG.E.64 desc[UR4][R6.64+0x20], R8 ;  /* 0x0000200806007986 */ /* 0x0001ee000c101b04 */
[----:B------:R-:W-:-:S10]  /*0340*/  DFMA R2, R16, R14, R12 ;  /* 0x0000000e1002722b */ /* 0x000fd4000000000c */
[----:B------:R-:W-:-:S05]  /*0350*/  FFMA R0, RZ, R5, R3 ;  /* 0x00000005ff007223 */ /* 0x000fca0000000003 */
[----:B------:R-:W-:-:S13]  /*0360*/  FSETP.GT.AND P0, PT, |R0|, 1.469367938527859385e-39, PT ;  /* 0x001000000000780b */ /* 0x000fda0003f04200 */
[----:B0-----:R-:W-:Y:S05]  /*0370*/  @P0 BRA P1, `(.L_x_14) ;  /* 0x0000000000200947 */ /* 0x001fea0000800000 */
        /* <DEDUP_REMOVED lines=8> */
.L_x_14:
[----:B------:R-:W-:Y:S05]  /*0400*/  BSYNC.RECONVERGENT B0 ;  /* 0x0000000000007941 */ /* 0x000fea0003800200 */
.L_x_13:
[----:B------:R-:W2:Y:S01]  /*0410*/  LDG.E.64 R4, desc[UR4][R6.64+0x28] ;  /* 0x0000280406047981 */ /* 0x000ea2000c1e1b00 */
[----:B------:R-:W2:Y:S03]  /*0420*/  LDCU.64 UR6, c[0x0][0x388] ;  /* 0x00007100ff0677ac */ /* 0x000ea60008000a00 */
[----:B------:R-:W3:Y:S04]  /*0430*/  LDG.E.64 R10, desc[UR4][R6.64] ;  /* 0x00000004060a7981 */ /* 0x000ee8000c1e1b00 */
[----:B------:R-:W4:Y:S04]  /*0440*/  LDG.E.64 R12, desc[UR4][R6.64+0x8] ;  /* 0x00000804060c7981 */ /* 0x000f28000c1e1b00 */
[----:B------:R-:W-:Y:S04]  /*0450*/  STG.E.64 desc[UR4][R6.64+0x18], RZ ;  /* 0x000018ff06007986 */ /* 0x000fe8000c101b04 */
[----:B------:R-:W-:Y:S01]  /*0460*/  STG.E.64 desc[UR4][R6.64+0x10], RZ ;  /* 0x000010ff06007986 */ /* 0x000fe2000c101b04 */
[----:B--2---:R-:W-:-:S02]  /*0470*/  DFMA R4, R2, UR6, R4 ;  /* 0x0000000602047c2b */ /* 0x004fc40008000004 */
[----:B---3--:R-:W-:-:S05]  /*0480*/  DFMA R10, R8, UR6, R10 ;  /* 0x00000006080a7c2b */ /* 0x008fca000800000a */
[----:B------:R-:W-:Y:S01]  /*0490*/  STG.E.64 desc[UR4][R6.64+0x28], R4 ;  /* 0x0000280406007986 */ /* 0x000fe2000c101b04 */
[----:B----4-:R-:W-:-:S03]  /*04a0*/  DFMA R12, R4, UR6, R12 ;  /* 0x00000006040c7c2b */ /* 0x010fc6000800000c */
[----:B------:R-:W-:Y:S04]  /*04b0*/  STG.E.64 desc[UR4][R6.64], R10 ;  /* 0x0000000a06007986 */ /* 0x000fe8000c101b04 */
[----:B------:R-:W-:Y:S01]  /*04c0*/  STG.E.64 desc[UR4][R6.64+0x8], R12 ;  /* 0x0000080c06007986 */ /* 0x000fe2000c101b04 */
[----:B------:R-:W-:Y:S05]  /*04d0*/  EXIT ;  /* 0x000000000000794d */ /* 0x000fea0003800000 */
        .weak           $__internal_1_$__cuda_sm20_div_rn_f64_full
        .type           $__internal_1_$__cuda_sm20_div_rn_f64_full,@function
        .size           $__internal_1_$__cuda_sm20_div_rn_f64_full,(.L_x_81 - $__internal_1_$__cuda_sm20_div_rn_f64_full)
$__internal_1_$__cuda_sm20_div_rn_f64_full:
[C---:B------:R-:W-:Y:S01]  /*04e0*/  FSETP.GEU.AND P0, PT, |R11|.reuse, 1.469367938527859385e-39, PT ;  /* 0x001000000b00780b */ /* 0x040fe20003f0e200 */
[----:B------:R-:W-:Y:S01]  /*04f0*/  IMAD.MOV.U32 R16, RZ, RZ, 0x1 ;  /* 0x00000001ff107424 */ /* 0x000fe200078e00ff */
[----:B------:R-:W-:Y:S01]  /*0500*/  LOP3.LUT R2, R11, 0x800fffff, RZ, 0xc0, !PT ;  /* 0x800fffff0b027812 */ /* 0x000fe200078ec0ff */
[----:B------:R-:W-:Y:S01]  /*0510*/  IMAD.MOV.U32 R21, RZ, RZ, 0x1ca00000 ;  /* 0x1ca00000ff157424 */ /* 0x000fe200078e00ff */
[C---:B------:R-:W-:Y:S01]  /*0520*/  FSETP.GEU.AND P2, PT, |R13|.reuse, 1.469367938527859385e-39, PT ;  /* 0x001000000d00780b */ /* 0x040fe20003f4e200 */
[----:B------:R-:W-:Y:S01]  /*0530*/  BSSY.RECONVERGENT B1, `(.L_x_15) ;  /* 0x0000052000017945 */ /* 0x000fe20003800200 */
[----:B------:R-:W-:Y:S01]  /*0540*/  LOP3.LUT R3, R2, 0x3ff00000, RZ, 0xfc, !PT ;  /* 0x3ff0000002037812 */ /* 0x000fe200078efcff */
[----:B------:R-:W-:Y:S01]  /*0550*/  IMAD.MOV.U32 R2, RZ, RZ, R10 ;  /* 0x000000ffff027224 */ /* 0x000fe200078e000a */
[----:B------:R-:W-:Y:S02]  /*0560*/  LOP3.LUT R20, R13, 0x7ff00000, RZ, 0xc0, !PT ;  /* 0x7ff000000d147812 */ /* 0x000fe400078ec0ff */
[----:B------:R-:W-:-:S03]  /*0570*/  LOP3.LUT R23, R11, 0x7ff00000, RZ, 0xc0, !PT ;  /* 0x7ff000000b177812 */ /* 0x000fc600078ec0ff */
[----:B------:R-:W-:Y:S01]  /*0580*/  @!P0 DMUL R2, R10, 8.98846567431157953865e+307 ;  /* 0x7fe000000a028828 */ /* 0x000fe20000000000 */
[C---:B------:R-:W-:Y:S01]  /*0590*/  ISETP.GE.U32.AND P1, PT, R20.reuse, R23, PT ;  /* 0x000000171400720c */ /* 0x040fe20003f26070 */
[----:B------:R-:W-:Y:S02]  /*05a0*/  IMAD.MOV.U32 R22, RZ, RZ, R20 ;  /* 0x000000ffff167224 */ /* 0x000fe400078e0014 */
[----:B------:R-:W-:Y:S02]  /*05b0*/  @!P2 LOP3.LUT R19, R11, 0x7ff00000, RZ, 0xc0, !PT ;  /* 0x7ff000000b13a812 */ /* 0x000fe400078ec0ff */
[----:B------:R-:W0:Y:S02]  /*05c0*/  MUFU.RCP64H R17, R3 ;  /* 0x0000000300117308 */ /* 0x000e240000001800 */
[----:B------:R-:W-:Y:S02]  /*05d0*/  @!P2 ISETP.GE.U32.AND P3, PT, R20, R19, PT ;  /* 0x000000131400a20c */ /* 0x000fe40003f66070 */
[----:B------:R-:W-:-:S02]  /*05e0*/  @!P0 LOP3.LUT R23, R3, 0x7ff00000, RZ, 0xc0, !PT ;  /* 0x7ff0000003178812 */ /* 0x000fc400078ec0ff */
[----:B------:R-:W-:-:S03]  /*05f0*/  @!P2 SEL R19, R21, 0x63400000, !P3 ;  /* 0x634000001513a807 */ /* 0x000fc60005800000 */
[----:B------:R-:W-:Y:S01]  /*0600*/  VIADD R27, R23, 0xffffffff ;  /* 0xffffffff171b7836 */ /* 0x000fe20000000000 */
[----:B------:R-:W-:-:S04]  /*0610*/  @!P2 LOP3.LUT R24, R19, 0x80000000, R13, 0xf8, !PT ;  /* 0x800000001318a812 */ /* 0x000fc800078ef80d */
[----:B------:R-:W-:Y:S01]  /*0620*/  @!P2 LOP3.LUT R25, R24, 0x100000, RZ, 0xfc, !PT ;  /* 0x001000001819a812 */ /* 0x000fe200078efcff */
[----:B------:R-:W-:Y:S01]  /*0630*/  @!P2 IMAD.MOV.U32 R24, RZ, RZ, RZ ;  /* 0x000000ffff18a224 */ /* 0x000fe200078e00ff */
[----:B0-----:R-:W-:-:S08]  /*0640*/  DFMA R14, R16, -R2, 1 ;  /* 0x3ff00000100e742b */ /* 0x001fd00000000802 */
[----:B------:R-:W-:-:S08]  /*0650*/  DFMA R14, R14, R14, R14 ;  /* 0x0000000e0e0e722b */ /* 0x000fd0000000000e */
[----:B------:R-:W-:Y:S01]  /*0660*/  DFMA R16, R16, R14, R16 ;  /* 0x0000000e1010722b */ /* 0x000fe20000000010 */
[----:B------:R-:W-:Y:S01]  /*0670*/  SEL R15, R21, 0x63400000, !P1 ;  /* 0x63400000150f7807 */ /* 0x000fe20004800000 */
[----:B------:R-:W-:-:S03]  /*0680*/  IMAD.MOV.U32 R14, RZ, RZ, R12 ;  /* 0x000000ffff0e7224 */ /* 0x000fc600078e000c */
[----:B------:R-:W-:-:S03]  /*0690*/  LOP3.LUT R15, R15, 0x800fffff, R13, 0xf8, !PT ;  /* 0x800fffff0f0f7812 */ /* 0x000fc600078ef80d */
[----:B------:R-:W-:-:S03]  /*06a0*/  DFMA R18, R16, -R2, 1 ;  /* 0x3ff000001012742b */ /* 0x000fc60000000802 */
[----:B------:R-:W-:-:S05]  /*06b0*/  @!P2 DFMA R14, R14, 2, -R24 ;  /* 0x400000000e0ea82b */ /* 0x000fca0000000818 */
[----:B------:R-:W-:-:S05]  /*06c0*/  DFMA R16, R16, R18, R16 ;  /* 0x000000121010722b */ /* 0x000fca0000000010 */
[----:B------:R-:W-:-:S03]  /*06d0*/  @!P2 LOP3.LUT R22, R15, 0x7ff00000, RZ, 0xc0, !PT ;  /* 0x7ff000000f16a812 */ /* 0x000fc600078ec0ff */
[----:B------:R-:W-:Y:S02]  /*06e0*/  DMUL R18, R16, R14 ;  /* 0x0000000e10127228 */ /* 0x000fe40000000000 */
[----:B------:R-:W-:-:S05]  /*06f0*/  VIADD R26, R22, 0xffffffff ;  /* 0xffffffff161a7836 */ /* 0x000fca0000000000 */
[----:B------:R-:W-:Y:S01]  /*0700*/  ISETP.GT.U32.AND P0, PT, R26, 0x7feffffe, PT ;  /* 0x7feffffe1a00780c */ /* 0x000fe20003f04070 */
[----:B------:R-:W-:-:S03]  /*0710*/  DFMA R24, R18, -R2, R14 ;  /* 0x800000021218722b */ /* 0x000fc6000000000e */
[----:B------:R-:W-:-:S05]  /*0720*/  ISETP.GT.U32.OR P0, PT, R27, 0x7feffffe, P0 ;  /* 0x7feffffe1b00780c */ /* 0x000fca0000704470 */
[----:B------:R-:W-:-:S08]  /*0730*/  DFMA R16, R16, R24, R18 ;  /* 0x000000181010722b */ /* 0x000fd00000000012 */
        /* <DEDUP_REMOVED lines=18> */
[----:B------:R-:W-:Y:S02]  /*0860*/  IMAD.MOV R3, RZ, RZ, -R12 ;  /* 0x000000ffff037224 */ /* 0x000fe400078e0a0c */
[----:B------:R-:W-:-:S06]  /*0870*/  IMAD.MOV.U32 R2, RZ, RZ, RZ ;  /* 0x000000ffff027224 */ /* 0x000fcc00078e00ff */
[----:B------:R-:W-:Y:S02]  /*0880*/  DFMA R2, R18, -R2, R16 ;  /* 0x800000021202722b */ /* 0x000fe40000000010 */
[----:B------:R-:W-:-:S04]  /*0890*/  DMUL.RP R16, R16, R20 ;  /* 0x0000001410107228 */ /* 0x000fc80000008000 */
[----:B------:R-:W-:-:S04]  /*08a0*/  IADD3 R2, PT, PT, -R12, -0x43300000, RZ ;  /* 0xbcd000000c027810 */ /* 0x000fc80007ffe1ff */
[----:B------:R-:W-:Y:S02]  /*08b0*/  FSETP.NEU.AND P0, PT, |R3|, R2, PT ;  /* 0x000000020300720b */ /* 0x000fe40003f0d200 */
[----:B------:R-:W-:Y:S02]  /*08c0*/  LOP3.LUT R11, R17, R11, RZ, 0x3c, !PT ;  /* 0x0000000b110b7212 */ /* 0x000fe400078e3cff */
[----:B------:R-:W-:Y:S02]  /*08d0*/  FSEL R18, R16, R18, !P0 ;  /* 0x0000001210127208 */ /* 0x000fe40004000000 */
[----:B------:R-:W-:Y:S01]  /*08e0*/  FSEL R19, R11, R19, !P0 ;  /* 0x000000130b137208 */ /* 0x000fe20004000000 */
[----:B------:R-:W-:Y:S06]  /*08f0*/  BRA `(.L_x_17) ;  /* 0x0000000000547947 */ /* 0x000fec0003800000 */
.L_x_16:
        /* <DEDUP_REMOVED lines=16> */
.L_x_19:
[----:B------:R-:W-:Y:S01]  /*0a00*/  LOP3.LUT R19, R11, 0x80000, RZ, 0xfc, !PT ;  /* 0x000800000b137812 */ /* 0x000fe200078efcff */
[----:B------:R-:W-:Y:S01]  /*0a10*/  IMAD.MOV.U32 R18, RZ, RZ, R10 ;  /* 0x000000ffff127224 */ /* 0x000fe200078e000a */
[----:B------:R-:W-:Y:S06]  /*0a20*/  BRA `(.L_x_17) ;  /* 0x0000000000087947 */ /* 0x000fec0003800000 */
.L_x_18:
[----:B------:R-:W-:Y:S01]  /*0a30*/  LOP3.LUT R19, R13, 0x80000, RZ, 0xfc, !PT ;  /* 0x000800000d137812 */ /* 0x000fe200078efcff */
[----:B------:R-:W-:-:S07]  /*0a40*/  IMAD.MOV.U32 R18, RZ, RZ, R12 ;  /* 0x000000ffff127224 */ /* 0x000fce00078e000c */
.L_x_17:
[----:B------:R-:W-:Y:S05]  /*0a50*/  BSYNC.RECONVERGENT B1 ;  /* 0x0000000000017941 */ /* 0x000fea0003800200 */
.L_x_15:
[----:B------:R-:W-:Y:S02]  /*0a60*/  IMAD.MOV.U32 R2, RZ, RZ, R0 ;  /* 0x000000ffff027224 */ /* 0x000fe400078e0000 */
[----:B------:R-:W-:-:S04]  /*0a70*/  IMAD.MOV.U32 R3, RZ, RZ, 0x0 ;  /* 0x00000000ff037424 */ /* 0x000fc800078e00ff */
[----:B------:R-:W-:Y:S05]  /*0a80*/  RET.REL.NODEC R2 `(_Z21updatePositionsKernelP8Particled) ;  /* 0xfffffff4025c7950 */ /* 0x000fea0003c3ffff */
.L_x_20:
        /* <DEDUP_REMOVED lines=15> */
.L_x_81:


//--------------------- .text._Z19computeForcesKernelP8ParticleP4Noded --------------------------
	.section	.text._Z19computeForcesKernelP8ParticleP4Noded,"ax",@progbits
	.align	128
        .global         _Z19computeForcesKernelP8ParticleP4Noded
        .type           _Z19computeForcesKernelP8ParticleP4Noded,@function
        .size           _Z19computeForcesKernelP8ParticleP4Noded,(.L_x_83 - _Z19computeForcesKernelP8ParticleP4Noded)
        .other          _Z19computeForcesKernelP8ParticleP4Noded,@"STO_CUDA_ENTRY STV_DEFAULT"
_Z19computeForcesKernelP8ParticleP4Noded:
.text._Z19computeForcesKernelP8ParticleP4Noded:
[----:B------:R-:W0:Y:S01]  /*0000*/  LDC R1, c[0x0][0x37c] ;  /* 0x0000df00ff017b82 */ /* 0x000e220000000800 */
[----:B------:R-:W1:Y:S07]  /*0010*/  S2R R3, SR_TID.X ;  /* 0x0000000000037919 */ /* 0x000e6e0000002100 */
[----:B------:R-:W1:Y:S01]  /*0020*/  S2UR UR4, SR_CTAID.X ;  /* 0x00000000000479c3 */ /* 0x000e620000002500 */
[----:B0-----:R-:W-:-:S07]  /*0030*/  VIADD R1, R1, 0xffffff80 ;  /* 0xffffff8001017836 */ /* 0x001fce0000000000 */
[----:B------:R-:W1:Y:S02]  /*0040*/  LDC R8, c[0x0][0x360] ;  /* 0x0000d800ff087b82 */ /* 0x000e640000000800 */
[----:B-1----:R-:W-:-:S05]  /*0050*/  IMAD R8, R8, UR4, R3 ;  /* 0x0000000408087c24 */ /* 0x002fca000f8e0203 */
[----:B------:R-:W-:-:S13]  /*0060*/  ISETP.GT.AND P0, PT, R8, 0x98967f, PT ;  /* 0x0098967f0800780c */ /* 0x000fda0003f04270 */
[----:B------:R-:W-:Y:S05]  /*0070*/  @P0 EXIT ;  /* 0x000000000000094d */ /* 0x000fea0003800000 */
[----:B------:R-:W0:Y:S01]  /*0080*/  LDC.64 R12, c[0x0][0x380] ;  /* 0x0000e000ff0c7b82 */ /* 0x000e220000000a00 */
[----:B------:R-:W1:Y:S01]  /*0090*/  LDCU.64 UR4, c[0x0][0x358] ;  /* 0x00006b00ff0477ac */ /* 0x000e620008000a00 */
[----:B------:R2:W-:Y:S01]  /*00a0*/  STL [R1], RZ ;  /* 0x000000ff01007387 */ /* 0x0005e20000100800 */
[----:B------:R-:W-:Y:S01]  /*00b0*/  IMAD.MOV.U32 R0, RZ, RZ, R1 ;  /* 0x000000ffff007224 */ /* 0x000fe200078e0001 */
[----:B------:R-:W-:Y:S01]  /*00c0*/  CS2R R2, SRZ ;  /* 0x0000000000027805 */ /* 0x000fe2000001ff00 */
[----:B------:R-:W-:Y:S01]  /*00d0*/  IMAD.MOV.U32 R6, RZ, RZ, 0x1 ;  /* 0x00000001ff067424 */ /* 0x000fe200078e00ff */
[----:B------:R-:W-:Y:S01]  /*00e0*/  CS2R R4, SRZ ;  /* 0x0000000000047805 */ /* 0x000fe2000001ff00 */
[----:B------:R-:W3:Y:S01]  /*00f0*/  LDCU.64 UR8, c[0x0][0x390] ;  /* 0x00007200ff0877ac */ /* 0x000ee20008000a00 */
[----:B0-----:R-:W-:-:S05]  /*0100*/  IMAD.WIDE R12, R8, 0x38, R12 ;  /* 0x00000038080c7825 */ /* 0x001fca00078e020c */
[----:B-1----:R2:W-:Y:S04]  /*0110*/  STG.E.64 desc[UR4][R12.64+0x18], RZ ;  /* 0x000018ff0c007986 */ /* 0x0025e8000c101b04 */
[----:B---3--:R2:W-:Y:S02]  /*0120*/  STG.E.64 desc[UR4][R12.64+0x10], RZ ;  /* 0x000010ff0c007986 */ /* 0x0085e4000c101b04 */
.L_x_45:
[----:B------:R-:W-:Y:S01]  /*0130*/  VIADD R9, R6, 0xffffffff ;  /* 0xffffffff06097836 */ /* 0x000fe20000000000 */
[----:B0-----:R-:W0:Y:S03]  /*0140*/  LDC.64 R34, c[0x0][0x388] ;  /* 0x0000e200ff227b82 */ /* 0x001e260000000a00 */
[----:B-1-3--:R-:W-:-:S05]  /*0150*/  IMAD R7, R9, 0x4, R0 ;  /* 0x0000000409077824 */ /* 0x00afca00078e0200 */
[----:B------:R-:W3:Y:S01]  /*0160*/  LDL R11, [R7] ;  /* 0x00000000070b7983 */ /* 0x000ee20000100800 */
[----:B------:R-:W-:Y:S04]  /*0170*/  BSSY.RECONVERGENT B1, `(.L_x_21) ;  /* 0x0000137000017945 */ /* 0x000fe80003800200 */
[----:B------:R-:W-:Y:S01]  /*0180*/  BSSY.RELIABLE B0, `(.L_x_22) ;  /* 0x0000085000007945 */ /* 0x000fe20003800100 */
[C---:B---3--:R-:W-:Y:S01]  /*0190*/  ISETP.NE.AND P0, PT, R11.reuse, RZ, PT ;  /* 0x000000ff0b00720c */ /* 0x048fe20003f05270 */
[----:B0-----:R-:W-:-:S12]  /*01a0*/  IMAD.WIDE R34, R11, 0x50, R34 ;  /* 0x000000500b227825 */ /* 0x001fd800078e0222 */
[----:B----4-:R-:W-:Y:S05]  /*01b0*/  @!P0 BRA `(.L_x_23) ;  /* 0x0000000800048947 */ /* 0x010fea0003800000 */
[----:B------:R-:W3:Y:S02]  /*01c0*/  LDG.E.U8 R10, desc[UR4][R34.64+0x4c] ;  /* 0x00004c04220a7981 */ /* 0x000ee4000c1e1100 */
[----:B---3--:R-:W-:-:S13]  /*01d0*/  ISETP.NE.AND P0, PT, R10, RZ, PT ;  /* 0x000000ff0a00720c */ /* 0x008fda0003f05270 */
[----:B------:R-:W-:Y:S05]  /*01e0*/  @P0 BREAK.RELIABLE B0 ;  /* 0x0000000000000942 */ /* 0x000fea0003800100 */
[----:B------:R-:W-:Y:S05]  /*01f0*/  @!P0 BRA `(.L_x_23) ;  /* 0x0000000400f48947 */ /* 0x000fea0003800000 */
[----:B------:R-:W3:Y:S01]  /*0200*/  LDG.E R35, desc[UR4][R34.64+0x48] ;  /* 0x0000480422237981 */ /* 0x000ee2000c1e1900 */
[----:B------:R-:W-:Y:S02]  /*0210*/  MOV R6, R9 ;  /* 0x0000000900067202 */ /* 0x000fe40000000f00 */
[----:B---3--:R-:W-:-:S13]  /*0220*/  ISETP.NE.AND P0, PT, R35, R8, PT ;  /* 0x000000082300720c */ /* 0x008fda0003f05270 */
[----:B------:R-:W-:Y:S05]  /*0230*/  @!P0 BRA `(.L_x_24) ;  /* 0x0000001000a88947 */ /* 0x000fea0003800000 */
[----:B------:R-:W0:Y:S01]  /*0240*/  LDC.64 R16, c[0x0][0x380] ;  /* 0x0000e000ff107b82 */ /* 0x000e220000000a00 */
[----:B------:R-:W3:Y:S04]  /*0250*/  LDG.E.64 R18, desc[UR4][R12.64+0x8] ;  /* 0x000008040c127981 */ /* 0x000ee8000c1e1b00 */
[----:B------:R-:W4:Y:S01]  /*0260*/  LDG.E.64 R10, desc[UR4][R12.64] ;  /* 0x000000040c0a7981 */ /* 0x000f22000c1e1b00 */
[----:B0-----:R-:W-:-:S05]  /*0270*/  IMAD.WIDE R16, R35, 0x38, R16 ;  /* 0x0000003823107825 */ /* 0x001fca00078e0210 */
[----:B------:R-:W3:Y:S04]  /*0280*/  LDG.E.64 R6, desc[UR4][R16.64+0x8] ;  /* 0x0000080410067981 */ /* 0x000ee8000c1e1b00 */
[----:B------:R-:W4:Y:S01]  /*0290*/  LDG.E.64 R14, desc[UR4][R16.64] ;  /* 0x00000004100e7981 */ /* 0x000f22000c1e1b00 */
[----:B------:R-:W-:Y:S02]  /*02a0*/  IMAD.MOV.U32 R20, RZ, RZ, 0x0 ;  /* 0x00000000ff147424 */ /* 0x000fe400078e00ff */
[----:B------:R-:W-:Y:S01]  /*02b0*/  IMAD.MOV.U32 R21, RZ, RZ, 0x3fd80000 ;  /* 0x3fd80000ff157424 */ /* 0x000fe200078e00ff */
[----:B------:R-:W-:Y:S01]  /*02c0*/  BSSY.RECONVERGENT B2, `(.L_x_25) ;  /* 0x000001f000027945 */ /* 0x000fe20003800200 */
[----:B---3--:R-:W-:Y:S02]  /*02d0*/  DADD R6, R6, -R18 ;  /* 0x0000000006067229 */ /* 0x008fe40000000812 */
[----:B----4-:R-:W-:-:S06]  /*02e0*/  DADD R14, R14, -R10 ;  /* 0x000000000e0e7229 */ /* 0x010fcc000000080a */
[----:B------:R-:W-:-:S08]  /*02f0*/  DMUL R10, R6, R6 ;  /* 0x00000006060a7228 */ /* 0x000fd00000000000 */
[----:B------:R-:W-:-:S08]  /*0300*/  DFMA R10, R14, R14, R10 ;  /* 0x0000000e0e0a722b */ /* 0x000fd0000000000a */
[----:B------:R-:W-:-:S06]  /*0310*/  DADD R22, R10, 0.25 ;  /* 0x3fd000000a167429 */ /* 0x000fcc0000000000 */
[----:B------:R-:W0:Y:S04]  /*0320*/  MUFU.RSQ64H R11, R23 ;  /* 0x00000017000b7308 */ /* 0x000e280000001c00 */
[----:B------:R-:W-:-:S06]  /*0330*/  VIADD R10, R23, 0xfcb00000 ;  /* 0xfcb00000170a7836 */ /* 0x000fcc0000000000 */
[----:B0-----:R-:W-:-:S08]  /*0340*/  DMUL R18, R10, R10 ;  /* 0x0000000a0a127228 */ /* 0x001fd00000000000 */
[----:B------:R-:W-:-:S08]  /*0350*/  DFMA R18, R22, -R18, 1 ;  /* 0x3ff000001612742b */ /* 0x000fd00000000812 */
[----:B------:R-:W-:Y:S02]  /*0360*/  DFMA R20, R18, R20, 0.5 ;  /* 0x3fe000001214742b */ /* 0x000fe40000000014 */
[----:B------:R-:W-:-:S08]  /*0370*/  DMUL R18, R10, R18 ;  /* 0x000000120a127228 */ /* 0x000fd00000000000 */
[----:B------:R-:W-:Y:S01]  /*0380*/  DFMA R24, R20, R18, R10 ;  /* 0x000000121418722b */ /* 0x000fe2000000000a */
[----:B------:R-:W-:-:S07]  /*0390*/  ISETP.GE.U32.AND P0, PT, R10, 0x7ca00000, PT ;  /* 0x7ca000000a00780c */ /* 0x000fce0003f06070 */
[----:B------:R-:W-:Y:S02]  /*03a0*/  DMUL R26, R22, R24 ;  /* 0x00000018161a7228 */ /* 0x000fe40000000000 */
[----:B------:R-:W-:Y:S01]  /*03b0*/  VIADD R21, R25, 0xfff00000 ;  /* 0xfff0000019157836 */ /* 0x000fe20000000000 */
[----:B------:R-:W-:-:S05]  /*03c0*/  MOV R20, R24 ;  /* 0x0000001800147202 */ /* 0x000fca0000000f00 */
[----:B------:R-:W-:-:S08]  /*03d0*/  DFMA R28, R26, -R26, R22 ;  /* 0x8000001a1a1c722b */ /* 0x000fd00000000016 */
[----:B------:R-:W-:Y:S01]  /*03e0*/  DFMA R18, R28, R20, R26 ;  /* 0x000000141c12722b */ /* 0x000fe2000000001a */
[----:B------:R-:W-:Y:S10]  /*03f0*/  @!P0 BRA `(.L_x_26) ;  /* 0x00000000002c8947 */ /* 0x000ff40003800000 */
[----:B------:R-:W-:Y:S01]  /*0400*/  IMAD.MOV.U32 R20, RZ, RZ, R24 ;  /* 0x000000ffff147224 */ /* 0x000fe200078e0018 */
[----:B------:R-:W-:Y:S01]  /*0410*/  MOV R25, R29 ;  /* 0x0000001d00197202 */ /* 0x000fe20000000f00 */
[----:B------:R-:W-:Y:S01]  /*0420*/  IMAD.MOV.U32 R19, RZ, RZ, R22 ;  /* 0x000000ffff137224 */ /* 0x000fe200078e0016 */
[----:B------:R-:W-:Y:S01]  /*0430*/  MOV R18, 0x490 ;  /* 0x0000049000127802 */ /* 0x000fe20000000f00 */
[----:B------:R-:W-:Y:S02]  /*0440*/  IMAD.MOV.U32 R11, RZ, RZ, R23 ;  /* 0x000000ffff0b7224 */ /* 0x000fe400078e0017 */
[----:B------:R-:W-:Y:S02]  /*0450*/  IMAD.MOV.U32 R24, RZ, RZ, R28 ;  /* 0x000000ffff187224 */ /* 0x000fe400078e001c */
[----:B------:R-:W-:Y:S02]  /*0460*/  IMAD.MOV.U32 R22, RZ, RZ, R26 ;  /* 0x000000ffff167224 */ /* 0x000fe400078e001a */
[----:B------:R-:W-:-:S07]  /*0470*/  IMAD.MOV.U32 R23, RZ, RZ, R27 ;  /* 0x000000ffff177224 */ /* 0x000fce00078e001b */
[----:B--2---:R-:W-:Y:S05]  /*0480*/  CALL.REL.NOINC `($__internal_3_$__cuda_sm20_dsqrt_rn_f64_mediumpath_v1) ;  /* 0x00000014008c7944 */ /* 0x004fea0003c00000 */
[----:B------:R-:W-:Y:S02]  /*0490*/  IMAD.MOV.U32 R18, RZ, RZ, R20 ;  /* 0x000000ffff127224 */ /* 0x000fe400078e0014 */
[----:B------:R-:W-:-:S07]  /*04a0*/  IMAD.MOV.U32 R19, RZ, RZ, R21 ;  /* 0x000000ffff137224 */ /* 0x000fce00078e0015 */
.L_x_26:
[----:B------:R-:W-:Y:S05]  /*04b0*/  BSYNC.RECONVERGENT B2 ;  /* 0x0000000000027941 */ /* 0x000fea0003800200 */
.L_x_25:
[----:B------:R-:W3:Y:S04]  /*04c0*/  LDG.E.64 R10, desc[UR4][R12.64+0x30] ;  /* 0x000030040c0a7981 */ /* 0x000ee8000c1e1b00 */
[----:B------:R-:W4:Y:S01]  /*04d0*/  LDG.E.64 R16, desc[UR4][R16.64+0x30] ;  /* 0x0000300410107981 */ /* 0x000f22000c1e1b00 */
[----:B------:R-:W-:Y:S01]  /*04e0*/  DMUL R22, R18, R18 ;  /* 0x0000001212167228 */ /* 0x000fe20000000000 */
[----:B------:R-:W-:Y:S01]  /*04f0*/  MOV R20, 0x1 ;  /* 0x0000000100147802 */ /* 0x000fe20000000f00 */
[----:B------:R-:W-:Y:S01]  /*0500*/  UMOV UR6, 0x616dd9f1 ;  /* 0x616dd9f100067882 */ /* 0x000fe20000000000 */
[----:B------:R-:W-:Y:S01]  /*0510*/  UMOV UR7, 0x3dd25598 ;  /* 0x3dd2559800077882 */ /* 0x000fe20000000000 */
[----:B------:R-:W-:Y:S02]  /*0520*/  BSSY.RECONVERGENT B2, `(.L_x_27) ;  /* 0x0000016000027945 */ /* 0x000fe40003800200 */
[----:B------:R-:W0:Y:S02]  /*0530*/  MUFU.RCP64H R21, R23 ;  /* 0x0000001700157308 */ /* 0x000e240000001800 */
[----:B0-----:R-:W-:-:S08]  /*0540*/  DFMA R24, -R22, R20, 1 ;  /* 0x3ff000001618742b */ /* 0x001fd00000000114 */
[----:B------:R-:W-:-:S08]  /*0550*/  DFMA R24, R24, R24, R24 ;  /* 0x000000181818722b */ /* 0x000fd00000000018 */
[----:B------:R-:W-:-:S08]  /*0560*/  DFMA R24, R20, R24, R20 ;  /* 0x000000181418722b */ /* 0x000fd00000000014 */
[----:B------:R-:W-:-:S08]  /*0570*/  DFMA R20, -R22, R24, 1 ;  /* 0x3ff000001614742b */ /* 0x000fd00000000118 */
[----:B------:R-:W-:Y:S02]  /*0580*/  DFMA R20, R24, R20, R24 ;  /* 0x000000141814722b */ /* 0x000fe40000000018 */
[----:B---3--:R-:W-:-:S08]  /*0590*/  DMUL R10, R10, UR6 ;  /* 0x000000060a0a7c28 */ /* 0x008fd00008000000 */
[----:B----4-:R-:W-:-:S08]  /*05a0*/  DMUL R26, R10, R16 ;  /* 0x000000100a1a7228 */ /* 0x010fd00000000000 */
[----:B------:R-:W-:Y:S02]  /*05b0*/  DMUL R16, R26, R20 ;  /* 0x000000141a107228 */ /* 0x000fe40000000000 */
[----:B------:R-:W-:-:S06]  /*05c0*/  FSETP.GEU.AND P1, PT, |R27|, 6.5827683646048100446e-37, PT ;  /* 0x036000001b00780b */ /* 0x000fcc0003f2e200 */
[----:B------:R-:W-:-:S08]  /*05d0*/  DFMA R10, -R22, R16, R26 ;  /* 0x00000010160a722b */ /* 0x000fd0000000011a */
[----:B------:R-:W-:-:S10]  /*05e0*/  DFMA R16, R20, R10, R16 ;  /* 0x0000000a1410722b */ /* 0x000fd40000000010 */
[----:B------:R-:W-:-:S05]  /*05f0*/  FFMA R10, RZ, R23, R17 ;  /* 0x00000017ff0a7223 */ /* 0x000fca0000000011 */
[----:B------:R-:W-:-:S13]  /*0600*/  FSETP.GT.AND P0, PT, |R10|, 1.469367938527859385e-39, PT ;  /* 0x001000000a00780b */ /* 0x000fda0003f04200 */
[----:B------:R-:W-:Y:S05]  /*0610*/  @P0 BRA P1, `(.L_x_28) ;  /* 0x0000000000180947 */ /* 0x000fea0000800000 */
[----:B------:R-:W-:Y:S01]  /*0620*/  IMAD.MOV.U32 R24, RZ, RZ, R26 ;  /* 0x000000ffff187224 */ /* 0x000fe200078e001a */
[----:B------:R-:W-:Y:S01]  /*0630*/  MOV R10, 0x660 ;  /* 0x00000660000a7802 */ /* 0x000fe20000000f00 */
[----:B------:R-:W-:-:S07]  /*0640*/  IMAD.MOV.U32 R25, RZ, RZ, R27 ;  /* 0x000000ffff197224 */ /* 0x000fce00078e001b */
[----:B--2---:R-:W-:Y:S05]  /*0650*/  CALL.REL.NOINC `($__internal_2_$__cuda_sm20_div_rn_f64_full) ;  /* 0x0000000c00b07944 */ /* 0x004fea0003c00000 */
[----:B------:R-:W-:Y:S02]  /*0660*/  IMAD.MOV.U32 R16, RZ, RZ, R28 ;  /* 0x000000ffff107224 */ /* 0x000fe400078e001c */
[----:B------:R-:W-:-:S07]  /*0670*/  IMAD.MOV.U32 R17, RZ, RZ, R29 ;  /* 0x000000ffff117224 */ /* 0x000fce00078e001d */
.L_x_28:
[----:B------:R-:W-:Y:S05]  /*0680*/  BSYNC.RECONVERGENT B2 ;  /* 0x0000000000027941 */ /* 0x000fea0003800200 */
.L_x_27:
[----:B------:R-:W0:Y:S01]  /*0690*/  MUFU.RCP64H R11, R19 ;  /* 0x00000013000b7308 */ /* 0x000e220000001800 */
[----:B------:R-:W-:Y:S01]  /*06a0*/  MOV R10, 0x1 ;  /* 0x00000001000a7802 */ /* 0x000fe20000000f00 */
[----:B------:R-:W-:Y:S01]  /*06b0*/  DMUL R24, R14, R16 ;  /* 0x000000100e187228 */ /* 0x000fe20000000000 */
[----:B------:R-:W-:Y:S09]  /*06c0*/  BSSY.RECONVERGENT B2, `(.L_x_29) ;  /* 0x0000013000027945 */ /* 0x000ff20003800200 */
[----:B------:R-:W-:Y:S01]  /*06d0*/  FSETP.GEU.AND P1, PT, |R25|, 6.5827683646048100446e-37, PT ;  /* 0x036000001900780b */ /* 0x000fe20003f2e200 */
        /* <DEDUP_REMOVED lines=17> */
.L_x_30:
[----:B------:R-:W-:Y:S05]  /*07f0*/  BSYNC.RECONVERGENT B2 ;  /* 0x0000000000027941 */ /* 0x000fea0003800200 */
.L_x_29:
[----:B------:R-:W0:Y:S01]  /*0800*/  MUFU.RCP64H R15, R19 ;  /* 0x00000013000f7308 */ /* 0x000e220000001800 */
[----:B------:R-:W-:Y:S01]  /*0810*/  MOV R14, 0x1 ;  /* 0x00000001000e7802 */ /* 0x000fe20000000f00 */
[----:B------:R-:W-:Y:S01]  /*0820*/  DMUL R24, R6, R16 ;  /* 0x0000001006187228 */ /* 0x000fe20000000000 */
[----:B------:R-:W-:Y:S01]  /*0830*/  BSSY.RECONVERGENT B2, `(.L_x_31) ;  /* 0x0000015000027945 */ /* 0x000fe20003800200 */
[----:B------:R-:W-:-:S07]  /*0840*/  DADD R4, R4, R10 ;  /* 0x0000000004047229 */ /* 0x000fce000000000a */
[----:B------:R1:W-:Y:S01]  /*0850*/  STG.E.64 desc[UR4][R12.64+0x10], R4 ;  /* 0x000010040c007986 */ /* 0x0003e2000c101b04 */
        /* <DEDUP_REMOVED lines=14> */
[----:B------:R-:W-:-:S07]  /*0940*/  IMAD.MOV.U32 R23, RZ, RZ, R19 ;  /* 0x000000ffff177224 */ /* 0x000fce00078e0013 */
[----:B--2---:R-:W-:Y:S05]  /*0950*/  CALL.REL.NOINC `($__internal_2_$__cuda_sm20_div_rn_f64_full) ;  /* 0x0000000800f07944 */ /* 0x004fea0003c00000 */
[----:B------:R-:W-:Y:S02]  /*0960*/  IMAD.MOV.U32 R6, RZ, RZ, R28 ;  /* 0x000000ffff067224 */ /* 0x000fe400078e001c */
[----:B------:R-:W-:-:S07]  /*0970*/  IMAD.MOV.U32 R7, RZ, RZ, R29 ;  /* 0x000000ffff077224 */ /* 0x000fce00078e001d */
.L_x_32:
[----:B------:R-:W-:Y:S05]  /*0980*/  BSYNC.RECONVERGENT B2 ;  /* 0x0000000000027941 */ /* 0x000fea0003800200 */
.L_x_31:
[----:B------:R-:W-:Y:S01]  /*0990*/  DADD R2, R2, R6 ;  /* 0x0000000002027229 */ /* 0x000fe20000000006 */
[----:B------:R-:W-:-:S06]  /*09a0*/  MOV R6, R9 ;  /* 0x0000000900067202 */ /* 0x000fcc0000000f00 */
[----:B------:R4:W-:Y:S01]  /*09b0*/  STG.E.64 desc[UR4][R12.64+0x18], R2 ;  /* 0x000018020c007986 */ /* 0x0009e2000c101b04 */
[----:B------:R-:W-:Y:S05]  /*09c0*/  BRA `(.L_x_24) ;  /* 0x0000000800c47947 */ /* 0x000fea0003800000 */
.L_x_23:
[----:B------:R-:W-:Y:S05]  /*09d0*/  BSYNC.RELIABLE B0 ;  /* 0x0000000000007941 */ /* 0x000fea0003800100 */
.L_x_22:
[----:B------:R-:W3:Y:S04]  /*09e0*/  LDG.E.64 R14, desc[UR4][R34.64+0x28] ;  /* 0x00002804220e7981 */ /* 0x000ee8000c1e1b00 */
[----:B------:R-:W3:Y:S04]  /*09f0*/  LDG.E.64 R18, desc[UR4][R12.64+0x8] ;  /* 0x000008040c127981 */ /* 0x000ee8000c1e1b00 */
[----:B------:R-:W4:Y:S04]  /*0a00*/  LDG.E.64 R16, desc[UR4][R34.64+0x20] ;  /* 0x0000200422107981 */ /* 0x000f28000c1e1b00 */
[----:B------:R-:W4:Y:S01]  /*0a10*/  LDG.E.64 R10, desc[UR4][R12.64] ;  /* 0x000000040c0a7981 */ /* 0x000f22000c1e1b00 */
[----:B------:R-:W-:Y:S01]  /*0a20*/  IMAD.MOV.U32 R20, RZ, RZ, 0x0 ;  /* 0x00000000ff147424 */ /* 0x000fe200078e00ff */
[----:B------:R-:W-:Y:S01]  /*0a30*/  BSSY.RECONVERGENT B2, `(.L_x_33) ;  /* 0x000001d000027945 */ /* 0x000fe20003800200 */
[----:B------:R-:W-:Y:S01]  /*0a40*/  IMAD.MOV.U32 R21, RZ, RZ, 0x3fd80000 ;  /* 0x3fd80000ff157424 */ /* 0x000fe200078e00ff */
[----:B---3--:R-:W-:-:S02]  /*0a50*/  DADD R14, R14, -R18 ;  /* 0x000000000e0e7229 */ /* 0x008fc40000000812 */
[----:B----4-:R-:W-:-:S06]  /*0a60*/  DADD R16, R16, -R10 ;  /* 0x0000000010107229 */ /* 0x010fcc000000080a */
[----:B------:R-:W-:-:S08]  /*0a70*/  DMUL R36, R14, R14 ;  /* 0x0000000e0e247228 */ /* 0x000fd00000000000 */
[----:B------:R-:W-:-:S06]  /*0a80*/  DFMA R36, R16, R16, R36 ;  /* 0x000000101024722b */ /* 0x000fcc0000000024 */
[----:B------:R-:W0:Y:S04]  /*0a90*/  MUFU.RSQ64H R11, R37 ;  /* 0x00000025000b7308 */ /* 0x000e280000001c00 */
[----:B------:R-:W-:-:S05]  /*0aa0*/  VIADD R10, R37, 0xfcb00000 ;  /* 0xfcb00000250a7836 */ /* 0x000fca0000000000 */
[----:B------:R-:W-:Y:S01]  /*0ab0*/  ISETP.GE.U32.AND P0, PT, R10, 0x7ca00000, PT ;  /* 0x7ca000000a00780c */ /* 0x000fe20003f06070 */
[----:B0-----:R-:W-:-:S08]  /*0ac0*/  DMUL R18, R10, R10 ;  /* 0x0000000a0a127228 */ /* 0x001fd00000000000 */
[----:B------:R-:W-:-:S08]  /*0ad0*/  DFMA R18, R36, -R18, 1 ;  /* 0x3ff000002412742b */ /* 0x000fd00000000812 */
[----:B------:R-:W-:Y:S02]  /*0ae0*/  DFMA R20, R18, R20, 0.5 ;  /* 0x3fe000001214742b */ /* 0x000fe40000000014 */
[----:B------:R-:W-:-:S08]  /*0af0*/  DMUL R18, R10, R18 ;  /* 0x000000120a127228 */ /* 0x000fd00000000000 */
[----:B------:R-:W-:-:S08]  /*0b00*/  DFMA R22, R20, R18, R10 ;  /* 0x000000121416722b */ /* 0x000fd0000000000a */
        /* <DEDUP_REMOVED lines=11> */
[----:B------:R-:W-:-:S07]  /*0bc0*/  IMAD.MOV.U32 R19, RZ, RZ, R36 ;  /* 0x000000ffff137224 */ /* 0x000fce00078e0024 */
[----:B--2---:R-:W-:Y:S05]  /*0bd0*/  CALL.REL.NOINC `($__internal_3_$__cuda_sm20_dsqrt_rn_f64_mediumpath_v1) ;  /* 0x0000000c00b87944 */ /* 0x004fea0003c00000 */
[----:B------:R-:W-:Y:S02]  /*0be0*/  IMAD.MOV.U32 R18, RZ, RZ, R20 ;  /* 0x000000ffff127224 */ /* 0x000fe400078e0014 */
[----:B------:R-:W-:-:S07]  /*0bf0*/  IMAD.MOV.U32 R19, RZ, RZ, R21 ;  /* 0x000000ffff137224 */ /* 0x000fce00078e0015 */
.L_x_34:
[----:B------:R-:W-:Y:S05]  /*0c00*/  BSYNC.RECONVERGENT B2 ;  /* 0x0000000000027941 */ /* 0x000fea0003800200 */
.L_x_33:
[----:B------:R-:W3:Y:S04]  /*0c10*/  LDG.E.64 R10, desc[UR4][R34.64+0x8] ;  /* 0x00000804220a7981 */ /* 0x000ee8000c1e1b00 */
[----:B------:R-:W3:Y:S01]  /*0c20*/  LDG.E.64 R20, desc[UR4][R34.64] ;  /* 0x0000000422147981 */ /* 0x000ee2000c1e1b00 */
[----:B------:R-:W0:Y:S01]  /*0c30*/  MUFU.RCP64H R23, R19 ;  /* 0x0000001300177308 */ /* 0x000e220000001800 */
[----:B------:R-:W-:Y:S01]  /*0c40*/  IMAD.MOV.U32 R22, RZ, RZ, 0x1 ;  /* 0x00000001ff167424 */ /* 0x000fe200078e00ff */
[----:B------:R-:W-:Y:S05]  /*0c50*/  BSSY.RECONVERGENT B2, `(.L_x_35) ;  /* 0x0000016000027945 */ /* 0x000fea0003800200 */
[----:B0-----:R-:W-:-:S08]  /*0c60*/  DFMA R24, R22, -R18, 1 ;  /* 0x3ff000001618742b */ /* 0x001fd00000000812 */
[----:B------:R-:W-:-:S08]  /*0c70*/  DFMA R24, R24, R24, R24 ;  /* 0x000000181818722b */ /* 0x000fd00000000018 */
[----:B------:R-:W-:-:S08]  /*0c80*/  DFMA R24, R22, R24, R22 ;  /* 0x000000181618722b */ /* 0x000fd00000000016 */
[----:B------:R-:W-:-:S08]  /*0c90*/  DFMA R22, R24, -R18, 1 ;  /* 0x3ff000001816742b */ /* 0x000fd00000000812 */
[----:B------:R-:W-:Y:S02]  /*0ca0*/  DFMA R22, R24, R22, R24 ;  /* 0x000000161816722b */ /* 0x000fe40000000018 */
[----:B---3--:R-:W-:-:S08]  /*0cb0*/  DADD R26, R10, -R20 ;  /* 0x000000000a1a7229 */ /* 0x008fd00000000814 */
[----:B------:R-:W-:Y:S02]  /*0cc0*/  DMUL R10, R26, R22 ;  /* 0x000000161a0a7228 */ /* 0x000fe40000000000 */
[----:B------:R-:W-:-:S06]  /*0cd0*/  FSETP.GEU.AND P1, PT, |R27|, 6.5827683646048100446e-37, PT ;  /* 0x036000001b00780b */ /* 0x000fcc0003f2e200 */
[----:B------:R-:W-:-:S08]  /*0ce0*/  DFMA R20, R10, -R18, R26 ;  /* 0x800000120a14722b */ /* 0x000fd0000000001a */
[----:B------:R-:W-:-:S10]  /*0cf0*/  DFMA R10, R22, R20, R10 ;  /* 0x00000014160a722b */ /* 0x000fd4000000000a */
[----:B------:R-:W-:-:S05]  /*0d00*/  FFMA R20, RZ, R19, R11 ;  /* 0x00000013ff147223 */ /* 0x000fca000000000b */
[----:B------:R-:W-:-:S13]  /*0d10*/  FSETP.GT.AND P0, PT, |R20|, 1.469367938527859385e-39, PT ;  /* 0x001000001400780b */ /* 0x000fda0003f04200 */
[----:B------:R-:W-:Y:S05]  /*0d20*/  @P0 BRA P1, `(.L_x_36) ;  /* 0x0000000000200947 */ /* 0x000fea0000800000 */
[----:B------:R-:W-:Y:S01]  /*0d30*/  IMAD.MOV.U32 R24, RZ, RZ, R26 ;  /* 0x000000ffff187224 */ /* 0x000fe200078e001a */
[----:B------:R-:W-:Y:S01]  /*0d40*/  MOV R25, R27 ;  /* 0x0000001b00197202 */ /* 0x000fe20000000f00 */
[----:B------:R-:W-:Y:S01]  /*0d50*/  IMAD.MOV.U32 R22, RZ, RZ, R18 ;  /* 0x000000ffff167224 */ /* 0x000fe200078e0012 */
[----:B------:R-:W-:Y:S01]  /*0d60*/  MOV R10, 0xd90 ;  /* 0x00000d90000a7802 */ /* 0x000fe20000000f00 */
[----:B------:R-:W-:-:S07]  /*0d70*/  IMAD.MOV.U32 R23, RZ, RZ, R19 ;  /* 0x000000ffff177224 */ /* 0x000fce00078e0013 */
[----:B--2---:R-:W-:Y:S05]  /*0d80*/  CALL.REL.NOINC `($__internal_2_$__cuda_sm20_div_rn_f64_full) ;  /* 0x0000000400e47944 */ /* 0x004fea0003c00000 */
[----:B------:R-:W-:Y:S02]  /*0d90*/  IMAD.MOV.U32 R10, RZ, RZ, R28 ;  /* 0x000000ffff0a7224 */ /* 0x000fe400078e001c */
[----:B------:R-:W-:-:S07]  /*0da0*/  IMAD.MOV.U32 R11, RZ, RZ, R29 ;  /* 0x000000ffff0b7224 */ /* 0x000fce00078e001d */
.L_x_36:
[----:B------:R-:W-:Y:S05]  /*0db0*/  BSYNC.RECONVERGENT B2 ;  /* 0x0000000000027941 */ /* 0x000fea0003800200 */
.L_x_35:
[----:B------:R-:W-:Y:S01]  /*0dc0*/  DSETP.GEU.AND P0, PT, R10, UR8, PT ;  /* 0x000000080a007e2a */ /* 0x000fe2000bf0e000 */
[----:B------:R-:W-:-:S13]  /*0dd0*/  BSSY.RELIABLE B2, `(.L_x_37) ;  /* 0x0000022000027945 */ /* 0x000fda0003800100 */
[----:B------:R-:W-:Y:S05]  /*0de0*/  @!P0 BRA `(.L_x_38) ;  /* 0x0000000000708947 */ /* 0x000fea0003800000 */
[----:B------:R-:W3:Y:S02]  /*0df0*/  LDG.E.U8 R10, desc[UR4][R34.64+0x4c] ;  /* 0x00004c04220a7981 */ /* 0x000ee4000c1e1100 */
[----:B---3--:R-:W-:-:S13]  /*0e00*/  ISETP.NE.AND P0, PT, R10, RZ, PT ;  /* 0x000000ff0a00720c */ /* 0x008fda0003f05270 */
[----:B------:R-:W-:Y:S05]  /*0e10*/  @!P0 BREAK.RELIABLE B2 ;  /* 0x0000000000028942 */ /* 0x000fea0003800100 */
[----:B------:R-:W-:Y:S05]  /*0e20*/  @P0 BRA `(.L_x_38) ;  /* 0x0000000000600947 */ /* 0x000fea0003800000 */
[----:B------:R-:W3:Y:S04]  /*0e30*/  LDG.E R14, desc[UR4][R34.64+0x38] ;  /* 0x00003804220e7981 */ /* 0x000ee8000c1e1900 */
[----:B------:R-:W4:Y:S04]  /*0e40*/  LDG.E R11, desc[UR4][R34.64+0x3c] ;  /* 0x00003c04220b7981 */ /* 0x000f28000c1e1900 */
[----:B------:R-:W5:Y:S04]  /*0e50*/  LDG.E R15, desc[UR4][R34.64+0x40] ;  /* 0x00004004220f7981 */ /* 0x000f68000c1e1900 */
[----:B------:R-:W2:Y:S01]  /*0e60*/  LDG.E R16, desc[UR4][R34.64+0x44] ;  /* 0x0000440422107981 */ /* 0x000ea2000c1e1900 */
[----:B---3--:R-:W-:-:S02]  /*0e70*/  ISETP.NE.AND P0, PT, R14, -0x1, PT ;  /* 0xffffffff0e00780c */ /* 0x008fc40003f05270 */
[----:B----4-:R-:W-:Y:S02]  /*0e80*/  ISETP.NE.AND P1, PT, R11, -0x1, PT ;  /* 0xffffffff0b00780c */ /* 0x010fe40003f25270 */
[----:B-----5:R-:W-:-:S09]  /*0e90*/  ISETP.NE.AND P2, PT, R15, -0x1, PT ;  /* 0xffffffff0f00780c */ /* 0x020fd20003f45270 */
[----:B------:R-:W-:Y:S01]  /*0ea0*/  @P0 MOV R9, R6 ;  /* 0x0000000600090202 */ /* 0x000fe20000000f00 */
[----:B------:R1:W-:Y:S01]  /*0eb0*/  @P0 STL [R7], R14 ;  /* 0x0000000e07000387 */ /* 0x0003e20000100800 */
[----:B--2---:R-:W-:-:S03]  /*0ec0*/  ISETP.NE.AND P0, PT, R16, -0x1, PT ;  /* 0xffffffff1000780c */ /* 0x004fc60003f05270 */
[C---:B------:R-:W-:Y:S02]  /*0ed0*/  @P1 VIADD R6, R9.reuse, 0x1 ;  /* 0x0000000109061836 */ /* 0x040fe40000000000 */
[----:B------:R-:W-:Y:S02]  /*0ee0*/  @P1 IMAD R10, R9, 0x4, R0 ;  /* 0x00000004090a1824 */ /* 0x000fe400078e0200 */
[----:B------:R-:W-:-:S03]  /*0ef0*/  @P1 IMAD.MOV.U32 R9, RZ, RZ, R6 ;  /* 0x000000ffff091224 */ /* 0x000fc600078e0006 */
[----:B------:R1:W-:Y:S01]  /*0f00*/  @P1 STL [R10], R11 ;  /* 0x0000000b0a001387 */ /* 0x0003e20000100800 */
[C---:B------:R-:W-:Y:S01]  /*0f10*/  @P2 IMAD R18, R9.reuse, 0x4, R0 ;  /* 0x0000000409122824 */ /* 0x040fe200078e0200 */
[----:B------:R-:W-:-:S04]  /*0f20*/  @P2 IADD3 R6, PT, PT, R9, 0x1, RZ ;  /* 0x0000000109062810 */ /* 0x000fc80007ffe0ff */
[----:B------:R1:W-:Y:S01]  /*0f30*/  @P2 STL [R18], R15 ;  /* 0x0000000f12002387 */ /* 0x0003e20000100800 */
[----:B------:R-:W-:-:S04]  /*0f40*/  @P2 IMAD.MOV.U32 R9, RZ, RZ, R6 ;  /* 0x000000ffff092224 */ /* 0x000fc800078e0006 */
[----:B------:R-:W-:Y:S01]  /*0f50*/  IMAD.MOV.U32 R6, RZ, RZ, R9 ;  /* 0x000000ffff067224 */ /* 0x000fe200078e0009 */
[----:B------:R-:W-:Y:S06]  /*0f60*/  @!P0 BRA `(.L_x_24) ;  /* 0x00000004005c8947 */ /* 0x000fec0003800000 */
[C---:B-1----:R-:W-:Y:S02]  /*0f70*/  IMAD R7, R9.reuse, 0x4, R0 ;  /* 0x0000000409077824 */ /* 0x042fe400078e0200 */
[----:B------:R-:W-:-:S03]  /*0f80*/  VIADD R6, R9, 0x1 ;  /* 0x0000000109067836 */ /* 0x000fc60000000000 */
[----:B------:R3:W-:Y:S01]  /*0f90*/  STL [R7], R16 ;  /* 0x0000001007007387 */ /* 0x0007e20000100800 */
[----:B------:R-:W-:Y:S05]  /*0fa0*/  BRA `(.L_x_24) ;  /* 0x00000004004c7947 */ /* 0x000fea0003800000 */
.L_x_38:
[----:B------:R-:W-:Y:S01]  /*0fb0*/  DSETP.GT.AND P0, PT, R36, RZ, PT ;  /* 0x000000ff2400722a */ /* 0x000fe20003f04000 */
[----:B------:R-:W-:-:S13]  /*0fc0*/  MOV R6, R9 ;  /* 0x0000000900067202 */ /* 0x000fda0000000f00 */
[----:B------:R-:W-:Y:S05]  /*0fd0*/  @!P0 BREAK.RELIABLE B2 ;  /* 0x0000000000028942 */ /* 0x000fea0003800100 */
[----:B------:R-:W-:Y:S05]  /*0fe0*/  @!P0 BRA `(.L_x_24) ;  /* 0x00000004003c8947 */ /* 0x000fea0003800000 */
[----:B------:R-:W-:Y:S05]  /*0ff0*/  BSYNC.RELIABLE B2 ;  /* 0x0000000000027941 */ /* 0x000fea0003800100 */
.L_x_37:
[----:B------:R-:W3:Y:S04]  /*1000*/  LDG.E.64 R6, desc[UR4][R12.64+0x30] ;  /* 0x000030040c067981 */ /* 0x000ee8000c1e1b00 */
[----:B------:R-:W4:Y:S01]  /*1010*/  LDG.E.64 R34, desc[UR4][R34.64+0x30] ;  /* 0x0000300422227981 */ /* 0x000f22000c1e1b00 */
[----:B------:R-:W-:Y:S01]  /*1020*/  DFMA R22, R18, R18, 0.25 ;  /* 0x3fd000001216742b */ /* 0x000fe20000000012 */
[----:B------:R-:W-:Y:S01]  /*1030*/  IMAD.MOV.U32 R10, RZ, RZ, 0x1 ;  /* 0x00000001ff0a7424 */ /* 0x000fe200078e00ff */
        /* <DEDUP_REMOVED lines=18> */
[----:B------:R-:W-:-:S07]  /*1160*/  MOV R10, 0x1180 ;  /* 0x00001180000a7802 */ /* 0x000fce0000000f00 */
[----:B--2---:R-:W-:Y:S05]  /*1170*/  CALL.REL.NOINC `($__internal_2_$__cuda_sm20_div_rn_f64_full) ;  /* 0x0000000000e87944 */ /* 0x004fea0003c00000 */
[----:B------:R-:W-:Y:S02]  /*1180*/  IMAD.MOV.U32 R6, RZ, RZ, R28 ;  /* 0x000000ffff067224 */ /* 0x000fe400078e001c */
[----:B------:R-:W-:-:S07]  /*1190*/  IMAD.MOV.U32 R7, RZ, RZ, R29 ;  /* 0x000000ffff077224 */ /* 0x000fce00078e001d */
.L_x_40:
[----:B------:R-:W-:Y:S05]  /*11a0*/  BSYNC.RECONVERGENT B2 ;  /* 0x0000000000027941 */ /* 0x000fea0003800200 */
.L_x_39:
[----:B------:R-:W0:Y:S01]  /*11b0*/  MUFU.RCP64H R11, R19 ;  /* 0x00000013000b7308 */ /* 0x000e220000001800 */
[----:B------:R-:W-:Y:S01]  /*11c0*/  IMAD.MOV.U32 R10, RZ, RZ, 0x1 ;  /* 0x00000001ff0a7424 */ /* 0x000fe200078e00ff */
        /* <DEDUP_REMOVED lines=14> */
[----:B------:R-:W-:Y:S01]  /*12b0*/  MOV R22, R18 ;  /* 0x0000001200167202 */ /* 0x000fe20000000f00 */
[----:B------:R-:W-:Y:S01]  /*12c0*/  IMAD.MOV.U32 R23, RZ, RZ, R19 ;  /* 0x000000ffff177224 */ /* 0x000fe200078e0013 */
[----:B------:R-:W-:-:S07]  /*12d0*/  MOV R10, 0x12f0 ;  /* 0x000012f0000a7802 */ /* 0x000fce0000000f00 */
[----:B--2---:R-:W-:Y:S05]  /*12e0*/  CALL.REL.NOINC `($__internal_2_$__cuda_sm20_div_rn_f64_full) ;  /* 0x00000000008c7944 */ /* 0x004fea0003c00000 */
[----:B------:R-:W-:Y:S02]  /*12f0*/  IMAD.MOV.U32 R10, RZ, RZ, R28 ;  /* 0x000000ffff0a7224 */ /* 0x000fe400078e001c */
[----:B------:R-:W-:-:S07]  /*1300*/  IMAD.MOV.U32 R11, RZ, RZ, R29 ;  /* 0x000000ffff0b7224 */ /* 0x000fce00078e001d */
.L_x_42:
[----:B------:R-:W-:Y:S05]  /*1310*/  BSYNC.RECONVERGENT B2 ;  /* 0x0000000000027941 */ /* 0x000fea0003800200 */
.L_x_41:
[----:B------:R-:W0:Y:S01]  /*1320*/  MUFU.RCP64H R17, R19 ;  /* 0x0000001300117308 */ /* 0x000e220000001800 */
[----:B------:R-:W-:Y:S01]  /*1330*/  IMAD.MOV.U32 R16, RZ, RZ, 0x1 ;  /* 0x00000001ff107424 */ /* 0x000fe200078e00ff */
        /* <DEDUP_REMOVED lines=16> */
[----:B------:R-:W-:Y:S01]  /*1440*/  MOV R22, R18 ;  /* 0x0000001200167202 */ /* 0x000fe20000000f00 */
[----:B------:R-:W-:Y:S01]  /*1450*/  IMAD.MOV.U32 R23, RZ, RZ, R19 ;  /* 0x000000ffff177224 */ /* 0x000fe200078e0013 */
[----:B------:R-:W-:-:S07]  /*1460*/  MOV R10, 0x1480 ;  /* 0x00001480000a7802 */ /* 0x000fce0000000f00 */
[----:B--2---:R-:W-:Y:S05]  /*1470*/  CALL.REL.NOINC `($__internal_2_$__cuda_sm20_div_rn_f64_full) ;  /* 0x0000000000287944 */ /* 0x004fea0003c00000 */
[----:B------:R-:W-:Y:S02]  /*1480*/  IMAD.MOV.U32 R6, RZ, RZ, R28 ;  /* 0x000000ffff067224 */ /* 0x000fe400078e001c */
[----:B------:R-:W-:-:S07]  /*1490*/  IMAD.MOV.U32 R7, RZ, RZ, R29 ;  /* 0x000000ffff077224 */ /* 0x000fce00078e001d */
.L_x_44:
[----:B------:R-:W-:Y:S05]  /*14a0*/  BSYNC.RECONVERGENT B2 ;  /* 0x0000000000027941 */ /* 0x000fea0003800200 */
.L_x_43:
[----:B------:R-:W-:Y:S01]  /*14b0*/  DADD R2, R2, R6 ;  /* 0x0000000002027229 */ /* 0x000fe20000000006 */
[----:B------:R-:W-:-:S06]  /*14c0*/  IMAD.MOV.U32 R6, RZ, RZ, R9 ;  /* 0x000000ffff067224 */ /* 0x000fcc00078e0009 */
[----:B------:R0:W-:Y:S04]  /*14d0*/  STG.E.64 desc[UR4][R12.64+0x18], R2 ;  /* 0x000018020c007986 */ /* 0x0001e8000c101b04 */
.L_x_24:
[----:B------:R-:W-:Y:S05]  /*14e0*/  BSYNC.RECONVERGENT B1 ;  /* 0x0000000000017941 */ /* 0x000fea0003800200 */
.L_x_21:
[----:B------:R-:W-:-:S13]  /*14f0*/  ISETP.NE.AND P0, PT, R6, RZ, PT ;  /* 0x000000ff0600720c */ /* 0x000fda0003f05270 */
[----:B------:R-:W-:Y:S05]  /*1500*/  @P0 BRA `(.L_x_45) ;  /* 0xffffffec00080947 */ /* 0x000fea000383ffff */
[----:B------:R-:W-:Y:S05]  /*1510*/  EXIT ;  /* 0x000000000000794d */ /* 0x000fea0003800000 */
        .weak           $__internal_2_$__cuda_sm20_div_rn_f64_full
        .type           $__internal_2_$__cuda_sm20_div_rn_f64_full,@function
        .size           $__internal_2_$__cuda_sm20_div_rn_f64_full,($__internal_3_$__cuda_sm20_dsqrt_rn_f64_mediumpath_v1 - $__internal_2_$__cuda_sm20_div_rn_f64_full)
$__internal_2_$__cuda_sm20_div_rn_f64_full:
[C---:B------:R-:W-:Y:S01]  /*1520*/  FSETP.GEU.AND P0, PT, |R23|.reuse, 1.469367938527859385e-39, PT ;  /* 0x001000001700780b */ /* 0x040fe20003f0e200 */
[----:B------:R-:W-:Y:S01]  /*1530*/  IMAD.MOV.U32 R26, RZ, RZ, 0x1 ;  /* 0x00000001ff1a7424 */ /* 0x000fe200078e00ff */
[----:B------:R-:W-:Y:S01]  /*1540*/  LOP3.LUT R20, R23, 0x800fffff, RZ, 0xc0, !PT ;  /* 0x800fffff17147812 */ /* 0x000fe200078ec0ff */
[----:B------:R-:W-:Y:S01]  /*1550*/  IMAD.MOV.U32 R38, RZ, RZ, 0x1ca00000 ;  /* 0x1ca00000ff267424 */ /* 0x000fe200078e00ff */
[C---:B------:R-:W-:Y:S01]  /*1560*/  FSETP.GEU.AND P2, PT, |R25|.reuse, 1.469367938527859385e-39, PT ;  /* 0x001000001900780b */ /* 0x040fe20003f4e200 */
[----:B------:R-:W-:Y:S01]  /*1570*/  BSSY.RECONVERGENT B3, `(.L_x_46) ;  /* 0x0000052000037945 */ /* 0x000fe20003800200 */
[----:B------:R-:W-:Y:S02]  /*1580*/  LOP3.LUT R21, R20, 0x3ff00000, RZ, 0xfc, !PT ;  /* 0x3ff0000014157812 */ /* 0x000fe400078efcff */
[----:B------:R-:W-:Y:S02]  /*1590*/  MOV R20, R22 ;  /* 0x0000001600147202 */ /* 0x000fe40000000f00 */
[----:B------:R-:W-:-:S02]  /*15a0*/  LOP3.LUT R11, R25, 0x7ff00000, RZ, 0xc0, !PT ;  /* 0x7ff00000190b7812 */ /* 0x000fc400078ec0ff */
[----:B------:R-:W-:Y:S01]  /*15b0*/  LOP3.LUT R40, R23, 0x7ff00000, RZ, 0xc0, !PT ;  /* 0x7ff0000017287812 */ /* 0x000fe200078ec0ff */
[----:B------:R-:W-:Y:S01]  /*15c0*/  @!P0 DMUL R20, R22, 8.98846567431157953865e+307 ;  /* 0x7fe0000016148828 */ /* 0x000fe20000000000 */
[----:B------:R-:W-:Y:S02]  /*15d0*/  MOV R39, R11 ;  /* 0x0000000b00277202 */ /* 0x000fe40000000f00 */
[----:B------:R-:W-:Y:S02]  /*15e0*/  ISETP.GE.U32.AND P1, PT, R11, R40, PT ;  /* 0x000000280b00720c */ /* 0x000fe40003f26070 */
[----:B------:R-:W-:Y:S01]  /*15f0*/  @!P2 LOP3.LUT R30, R23, 0x7ff00000, RZ, 0xc0, !PT ;  /* 0x7ff00000171ea812 */ /* 0x000fe200078ec0ff */
[----:B------:R-:W0:Y:S03]  /*1600*/  MUFU.RCP64H R27, R21 ;  /* 0x00000015001b7308 */ /* 0x000e260000001800 */
[----:B------:R-:W-:-:S02]  /*1610*/  @!P2 ISETP.GE.U32.AND P3, PT, R11, R30, PT ;  /* 0x0000001e0b00a20c */ /* 0x000fc40003f66070 */
[----:B------:R-:W-:Y:S02]  /*1620*/  @!P0 LOP3.LUT R40, R21, 0x7ff00000, RZ, 0xc0, !PT ;  /* 0x7ff0000015288812 */ /* 0x000fe400078ec0ff */
[----:B------:R-:W-:-:S04]  /*1630*/  @!P2 SEL R31, R38, 0x63400000, !P3 ;  /* 0x63400000261fa807 */ /* 0x000fc80005800000 */
        /* <DEDUP_REMOVED lines=16> */
[----:B------:R-:W-:Y:S01]  /*1740*/  VIADD R41, R40, 0xffffffff ;  /* 0xffffffff28297836 */ /* 0x000fe20000000000 */
[----:B------:R-:W-:-:S04]  /*1750*/  DFMA R32, R28, -R20, R26 ;  /* 0x800000141c20722b */ /* 0x000fc8000000001a */
[----:B------:R-:W-:-:S04]  /*1760*/  ISETP.GT.U32.OR P0, PT, R41, 0x7feffffe, P0 ;  /* 0x7feffffe2900780c */ /* 0x000fc80000704470 */
[----:B------:R-:W-:-:S09]  /*1770*/  DFMA R32, R30, R32, R28 ;  /* 0x000000201e20722b */ /* 0x000fd2000000001c */
[----:B------:R-:W-:Y:S05]  /*1780*/  @P0 BRA `(.L_x_47) ;  /* 0x00000000006c0947 */ /* 0x000fea0003800000 */
[----:B------:R-:W-:-:S04]  /*1790*/  LOP3.LUT R28, R23, 0x7ff00000, RZ, 0xc0, !PT ;  /* 0x7ff00000171c7812 */ /* 0x000fc800078ec0ff */
[CC--:B------:R-:W-:Y:S02]  /*17a0*/  VIADDMNMX R24, R11.reuse, -R28.reuse, 0xb9600000, !PT ;  /* 0xb96000000b187446 */ /* 0x0c0fe4000780091c */
[----:B------:R-:W-:Y:S02]  /*17b0*/  ISETP.GE.U32.AND P0, PT, R11, R28, PT ;  /* 0x0000001c0b00720c */ /* 0x000fe40003f06070 */
[----:B------:R-:W-:Y:S02]  /*17c0*/  VIMNMX R11, PT, PT, R24, 0x46a00000, PT ;  /* 0x46a00000180b7848 */ /* 0x000fe40003fe0100 */
[----:B------:R-:W-:Y:S02]  /*17d0*/  SEL R38, R38, 0x63400000, !P0 ;  /* 0x6340000026267807 */ /* 0x000fe40004000000 */
[----:B------:R-:W-:-:S03]  /*17e0*/  MOV R24, RZ ;  /* 0x000000ff00187202 */ /* 0x000fc60000000f00 */
        /* <DEDUP_REMOVED lines=13> */
[----:B------:R-:W-:Y:S01]  /*18c0*/  IMAD.MOV.U32 R20, RZ, RZ, RZ ;  /* 0x000000ffff147224 */ /* 0x000fe200078e00ff */
[----:B------:R-:W-:-:S05]  /*18d0*/  IADD3 R11, PT, PT, -R11, -0x43300000, RZ ;  /* 0xbcd000000b0b7810 */ /* 0x000fca0007ffe1ff */
[----:B------:R-:W-:-:S03]  /*18e0*/  DFMA R20, R28, -R20, R32 ;  /* 0x800000141c14722b */ /* 0x000fc60000000020 */
[----:B------:R-:W-:-:S07]  /*18f0*/  LOP3.LUT R23, R25, R23, RZ, 0x3c, !PT ;  /* 0x0000001719177212 */ /* 0x000fce00078e3cff */
[----:B------:R-:W-:-:S04]  /*1900*/  FSETP.NEU.AND P0, PT, |R21|, R11, PT ;  /* 0x0000000b1500720b */ /* 0x000fc80003f0d200 */
[----:B------:R-:W-:Y:S02]  /*1910*/  FSEL R28, R24, R28, !P0 ;  /* 0x0000001c181c7208 */ /* 0x000fe40004000000 */
[----:B------:R-:W-:Y:S01]  /*1920*/  FSEL R29, R23, R29, !P0 ;  /* 0x0000001d171d7208 */ /* 0x000fe20004000000 */
[----:B------:R-:W-:Y:S06]  /*1930*/  BRA `(.L_x_48) ;  /* 0x0000000000547947 */ /* 0x000fec0003800000 */
.L_x_47:
[----:B------:R-:W-:-:S14]  /*1940*/  DSETP.NAN.AND P0, PT, R24, R24, PT ;  /* 0x000000181800722a */ /* 0x000fdc0003f08000 */
[----:B------:R-:W-:Y:S05]  /*1950*/  @P0 BRA `(.L_x_49) ;  /* 0x0000000000440947 */ /* 0x000fea0003800000 */
[----:B------:R-:W-:-:S14]  /*1960*/  DSETP.NAN.AND P0, PT, R22, R22, PT ;  /* 0x000000161600722a */ /* 0x000fdc0003f08000 */
[----:B------:R-:W-:Y:S05]  /*1970*/  @P0 BRA `(.L_x_50) ;  /* 0x0000000000300947 */ /* 0x000fea0003800000 */
[----:B------:R-:W-:Y:S01]  /*1980*/  ISETP.NE.AND P0, PT, R39, R40, PT ;  /* 0x000000282700720c */ /* 0x000fe20003f05270 */
[----:B------:R-:W-:Y:S01]  /*1990*/  IMAD.MOV.U32 R28, RZ, RZ, 0x0 ;  /* 0x00000000ff1c7424 */ /* 0x000fe200078e00ff */
[----:B------:R-:W-:-:S11]  /*19a0*/  MOV R29, 0xfff80000 ;  /* 0xfff80000001d7802 */ /* 0x000fd60000000f00 */
        /* <DEDUP_REMOVED lines=9> */
.L_x_50:
[----:B------:R-:W-:Y:S01]  /*1a40*/  LOP3.LUT R29, R23, 0x80000, RZ, 0xfc, !PT ;  /* 0x00080000171d7812 */ /* 0x000fe200078efcff */
[----:B------:R-:W-:Y:S01]  /*1a50*/  IMAD.MOV.U32 R28, RZ, RZ, R22 ;  /* 0x000000ffff1c7224 */ /* 0x000fe200078e0016 */
[----:B------:R-:W-:Y:S06]  /*1a60*/  BRA `(.L_x_48) ;  /* 0x0000000000087947 */ /* 0x000fec0003800000 */
.L_x_49:
[----:B------:R-:W-:Y:S02]  /*1a70*/  LOP3.LUT R29, R25, 0x80000, RZ, 0xfc, !PT ;  /* 0x00080000191d7812 */ /* 0x000fe400078efcff */
[----:B------:R-:W-:-:S07]  /*1a80*/  MOV R28, R24 ;  /* 0x00000018001c7202 */ /* 0x000fce0000000f00 */
.L_x_48:
[----:B------:R-:W-:Y:S05]  /*1a90*/  BSYNC.RECONVERGENT B3 ;  /* 0x0000000000037941 */ /* 0x000fea0003800200 */
.L_x_46:
[----:B------:R-:W-:-:S04]  /*1aa0*/  IMAD.MOV.U32 R11, RZ, RZ, 0x0 ;  /* 0x00000000ff0b7424 */ /* 0x000fc800078e00ff */
[----:B------:R-:W-:Y:S05]  /*1ab0*/  RET.REL.NODEC R10 `(_Z19computeForcesKernelP8ParticleP4Noded) ;  /* 0xffffffe40a507950 */ /* 0x000fea0003c3ffff */
        .weak           $__internal_3_$__cuda_sm20_dsqrt_rn_f64_mediumpath_v1
        .type           $__internal_3_$__cuda_sm20_dsqrt_rn_f64_mediumpath_v1,@function
        .size           $__internal_3_$__cuda_sm20_dsqrt_rn_f64_mediumpath_v1,(.L_x_83 - $__internal_3_$__cuda_sm20_dsqrt_rn_f64_mediumpath_v1)
$__internal_3_$__cuda_sm20_dsqrt_rn_f64_mediumpath_v1:
[----:B------:R-:W-:Y:S01]  /*1ac0*/  ISETP.GE.U32.AND P0, PT, R10, -0x3400000, PT ;  /* 0xfcc000000a00780c */ /* 0x000fe20003f06070 */
[----:B------:R-:W-:Y:S01]  /*1ad0*/  BSSY.RECONVERGENT B3, `(.L_x_51) ;  /* 0x0000024000037945 */ /* 0x000fe20003800200 */
[----:B------:R-:W-:-:S11]  /*1ae0*/  IMAD.MOV.U32 R10, RZ, RZ, R19 ;  /* 0x000000ffff0a7224 */ /* 0x000fd600078e0013 */
[----:B------:R-:W-:Y:S05]  /*1af0*/  @!P0 BRA `(.L_x_52) ;  /* 0x0000000000208947 */ /* 0x000fea0003800000 */
[----:B------:R-:W-:-:S10]  /*1b00*/  DFMA.RM R24, R24, R20, R22 ;  /* 0x000000141818722b */ /* 0x000fd40000004016 */
[----:B------:R-:W-:-:S05]  /*1b10*/  IADD3 R20, P0, PT, R24, 0x1, RZ ;  /* 0x0000000118147810 */ /* 0x000fca0007f1e0ff */
[----:B------:R-:W-:-:S06]  /*1b20*/  IMAD.X R21, RZ, RZ, R25, P0 ;  /* 0x000000ffff157224 */ /* 0x000fcc00000e0619 */
[----:B------:R-:W-:-:S08]  /*1b30*/  DFMA.RP R10, -R24, R20, R10 ;  /* 0x00000014180a722b */ /* 0x000fd0000000810a */
[----:B------:R-:W-:-:S06]  /*1b40*/  DSETP.GT.AND P0, PT, R10, RZ, PT ;  /* 0x000000ff0a00722a */ /* 0x000fcc0003f04000 */
[----:B------:R-:W-:Y:S02]  /*1b50*/  FSEL R20, R20, R24, P0 ;  /* 0x0000001814147208 */ /* 0x000fe40000000000 */
[----:B------:R-:W-:Y:S01]  /*1b60*/  FSEL R21, R21, R25, P0 ;  /* 0x0000001915157208 */ /* 0x000fe20000000000 */
[----:B------:R-:W-:Y:S06]  /*1b70*/  BRA `(.L_x_53) ;  /* 0x0000000000647947 */ /* 0x000fec0003800000 */
.L_x_52:
[----:B------:R-:W-:-:S14]  /*1b80*/  DSETP.NE.AND P0, PT, R10, RZ, PT ;  /* 0x000000ff0a00722a */ /* 0x000fdc0003f05000 */
[----:B------:R-:W-:Y:S05]  /*1b90*/  @!P0 BRA `(.L_x_54) ;  /* 0x0000000000588947 */ /* 0x000fea0003800000 */
[----:B------:R-:W-:-:S13]  /*1ba0*/  ISETP.GE.AND P0, PT, R11, RZ, PT ;  /* 0x000000ff0b00720c */ /* 0x000fda0003f06270 */
[----:B------:R-:W-:Y:S01]  /*1bb0*/  @!P0 IMAD.MOV.U32 R20, RZ, RZ, 0x0 ;  /* 0x00000000ff148424 */ /* 0x000fe200078e00ff */
[----:B------:R-:W-:Y:S01]  /*1bc0*/  @!P0 MOV R21, 0xfff80000 ;  /* 0xfff8000000158802 */ /* 0x000fe20000000f00 */
[----:B------:R-:W-:Y:S06]  /*1bd0*/  @!P0 BRA `(.L_x_53) ;  /* 0x00000000004c8947 */ /* 0x000fec0003800000 */
[----:B------:R-:W-:-:S13]  /*1be0*/  ISETP.GT.AND P0, PT, R11, 0x7fefffff, PT ;  /* 0x7fefffff0b00780c */ /* 0x000fda0003f04270 */
[----:B------:R-:W-:Y:S05]  /*1bf0*/  @P0 BRA `(.L_x_54) ;  /* 0x0000000000400947 */ /* 0x000fea0003800000 */
[----:B------:R-:W-:Y:S01]  /*1c00*/  DMUL R10, R10, 8.11296384146066816958e+31 ;  /* 0x469000000a0a7828 */ /* 0x000fe20000000000 */
[----:B------:R-:W-:Y:S02]  /*1c10*/  IMAD.MOV.U32 R20, RZ, RZ, RZ ;  /* 0x000000ffff147224 */ /* 0x000fe400078e00ff */
[----:B------:R-:W-:Y:S02]  /*1c20*/  IMAD.MOV.U32 R24, RZ, RZ, 0x0 ;  /* 0x00000000ff187424 */ /* 0x000fe400078e00ff */
[----:B------:R-:W-:Y:S01]  /*1c30*/  IMAD.MOV.U32 R25, RZ, RZ, 0x3fd80000 ;  /* 0x3fd80000ff197424 */ /* 0x000fe200078e00ff */
[----:B------:R-:W0:Y:S02]  /*1c40*/  MUFU.RSQ64H R21, R11 ;  /* 0x0000000b00157308 */ /* 0x000e240000001c00 */
[----:B0-----:R-:W-:-:S08]  /*1c50*/  DMUL R22, R20, R20 ;  /* 0x0000001414167228 */ /* 0x001fd00000000000 */
[----:B------:R-:W-:-:S08]  /*1c60*/  DFMA R22, R10, -R22, 1 ;  /* 0x3ff000000a16742b */ /* 0x000fd00000000816 */
[----:B------:R-:W-:Y:S02]  /*1c70*/  DFMA R24, R22, R24, 0.5 ;  /* 0x3fe000001618742b */ /* 0x000fe40000000018 */
[----:B------:R-:W-:-:S08]  /*1c80*/  DMUL R22, R20, R22 ;  /* 0x0000001614167228 */ /* 0x000fd00000000000 */
[----:B------:R-:W-:-:S08]  /*1c90*/  DFMA R22, R24, R22, R20 ;  /* 0x000000161816722b */ /* 0x000fd00000000014 */
[----:B------:R-:W-:Y:S02]  /*1ca0*/  DMUL R20, R10, R22 ;  /* 0x000000160a147228 */ /* 0x000fe40000000000 */
[----:B------:R-:W-:-:S06]  /*1cb0*/  IADD3 R23, PT, PT, R23, -0x100000, RZ ;  /* 0xfff0000017177810 */ /* 0x000fcc0007ffe0ff */
[----:B------:R-:W-:-:S08]  /*1cc0*/  DFMA R24, R20, -R20, R10 ;  /* 0x800000141418722b */ /* 0x000fd0000000000a */
[----:B------:R-:W-:-:S10]  /*1cd0*/  DFMA R20, R22, R24, R20 ;  /* 0x000000181614722b */ /* 0x000fd40000000014 */
[----:B------:R-:W-:Y:S01]  /*1ce0*/  VIADD R21, R21, 0xfcb00000 ;  /* 0xfcb0000015157836 */ /* 0x000fe20000000000 */
[----:B------:R-:W-:Y:S06]  /*1cf0*/  BRA `(.L_x_53) ;  /* 0x0000000000047947 */ /* 0x000fec0003800000 */
.L_x_54:
[----:B------:R-:W-:-:S11]  /*1d00*/  DADD R20, R10, R10 ;  /* 0x000000000a147229 */ /* 0x000fd6000000000a */
.L_x_53:
[----:B------:R-:W-:Y:S05]  /*1d10*/  BSYNC.RECONVERGENT B3 ;  /* 0x0000000000037941 */ /* 0x000fea0003800200 */
.L_x_51:
[----:B------:R-:W-:-:S04]  /*1d20*/  IMAD.MOV.U32 R19, RZ, RZ, 0x0 ;  /* 0x00000000ff137424 */ /* 0x000fc800078e00ff */
[----:B------:R-:W-:Y:S05]  /*1d30*/  RET.REL.NODEC R18 `(_Z19computeForcesKernelP8ParticleP4Noded) ;  /* 0xffffffe012b07950 */ /* 0x000fea0003c3ffff */
.L_x_55:
        /* <DEDUP_REMOVED lines=12> */
.L_x_83:


//--------------------- .text._Z21insertParticlesKernelP8ParticleP4NodePii --------------------------
	.section	.text._Z21insertParticlesKernelP8ParticleP4NodePii,"ax",@progbits
	.align	128
        .global         _Z21insertParticlesKernelP8ParticleP4NodePii
        .type           _Z21insertParticlesKernelP8ParticleP4NodePii,@function
        .size           _Z21insertParticlesKernelP8ParticleP4NodePii,(.L_x_84 - _Z21insertParticlesKernelP8ParticleP4NodePii)
        .other          _Z21insertParticlesKernelP8ParticleP4NodePii,@"STO_CUDA_ENTRY STV_DEFAULT"
_Z21insertParticlesKernelP8ParticleP4NodePii:
.text._Z21insertParticlesKernelP8ParticleP4NodePii:
        /* <DEDUP_REMOVED lines=10> */
[----:B-1----:R0:W5:Y:S04]  /*00a0*/  LDG.E.64 R24, desc[UR4][R4.64] ;  /* 0x0000000404187981 */ /* 0x002168000c1e1b00 */
[----:B------:R0:W5:Y:S04]  /*00b0*/  LDG.E.64 R22, desc[UR4][R4.64+0x8] ;  /* 0x0000080404167981 */ /* 0x000168000c1e1b00 */
[----:B------:R0:W5:Y:S01]  /*00c0*/  LDG.E.64 R20, desc[UR4][R4.64+0x30] ;  /* 0x0000300404147981 */ /* 0x000162000c1e1b00 */
[----:B------:R-:W-:Y:S01]  /*00d0*/  BSSY B0, `(.L_x_56) ;  /* 0x0000116000007945 */ /* 0x000fe20003800000 */
[----:B------:R-:W-:-:S07]  /*00e0*/  IMAD.MOV.U32 R2, RZ, RZ, RZ ;  /* 0x000000ffff027224 */ /* 0x000fce00078e00ff */
.L_x_72:
[----:B0-----:R-:W-:Y:S01]  /*00f0*/  BSSY B1, `(.L_x_57) ;  /* 0x000004d000017945 */ /* 0x001fe20003800000 */
.L_x_63:
[----:B-1----:R-:W1:Y:S02]  /*0100*/  LDC.64 R18, c[0x0][0x388] ;  /* 0x0000e200ff127b82 */ /* 0x002e640000000a00 */
[----:B-1---5:R-:W-:-:S05]  /*0110*/  IMAD.WIDE R16, R2, 0x50, R18 ;  /* 0x0000005002107825 */ /* 0x022fca00078e0212 */
[----:B------:R-:W2:Y:S01]  /*0120*/  LDG.E.U8 R3, desc[UR4][R16.64+0x4c] ;  /* 0x00004c0410037981 */ /* 0x000ea2000c1e1100 */
[----:B------:R-:W-:Y:S05]  /*0130*/  YIELD ;  /* 0x0000000000007946 */ /* 0x000fea0003800000 */
[----:B--2---:R-:W-:-:S13]  /*0140*/  ISETP.NE.AND P0, PT, R3, RZ, PT ;  /* 0x000000ff0300720c */ /* 0x004fda0003f05270 */
[----:B------:R-:W-:Y:S05]  /*0150*/  @P0 BRA `(.L_x_58) ;  /* 0x0000000400180947 */ /* 0x000fea0003800000 */
[----:B0-----:R-:W2:Y:S04]  /*0160*/  LDG.E.64 R4, desc[UR4][R16.64+0x30] ;  /* 0x0000300410047981 */ /* 0x001ea8000c1e1b00 */
[----:B------:R-:W3:Y:S01]  /*0170*/  LDG.E.64 R2, desc[UR4][R16.64+0x20] ;  /* 0x0000200410027981 */ /* 0x000ee2000c1e1b00 */
[----:B------:R-:W-:Y:S01]  /*0180*/  IMAD.MOV.U32 R8, RZ, RZ, 0x1 ;  /* 0x00000001ff087424 */ /* 0x000fe200078e00ff */
[----:B------:R-:W-:Y:S01]  /*0190*/  BSSY.RECONVERGENT B2, `(.L_x_59) ;  /* 0x0000015000027945 */ /* 0x000fe20003800200 */
[----:B--2--5:R-:W-:Y:S02]  /*01a0*/  DADD R6, R20, R4 ;  /* 0x0000000014067229 */ /* 0x024fe40000000004 */
[----:B---3--:R-:W-:-:S04]  /*01b0*/  DMUL R2, R4, R2 ;  /* 0x0000000204027228 */ /* 0x008fc80000000000 */
[----:B------:R-:W0:Y:S04]  /*01c0*/  MUFU.RCP64H R9, R7 ;  /* 0x0000000700097308 */ /* 0x000e280000001800 */
[----:B------:R-:W-:-:S10]  /*01d0*/  DFMA R12, R24, R20, R2 ;  /* 0x00000014180c722b */ /* 0x000fd40000000002 */
[----:B------:R-:W-:Y:S01]  /*01e0*/  FSETP.GEU.AND P1, PT, |R13|, 6.5827683646048100446e-37, PT ;  /* 0x036000000d00780b */ /* 0x000fe20003f2e200 */
        /* <DEDUP_REMOVED lines=14> */
[----:B------:R-:W-:Y:S05]  /*02d0*/  CALL.REL.NOINC `($__internal_4_$__cuda_sm20_div_rn_f64_full) ;  /* 0x0000000c00ec7944 */ /* 0x000fea0003c00000 */
.L_x_60:
[----:B------:R-:W-:Y:S05]  /*02e0*/  BSYNC.RECONVERGENT B2 ;  /* 0x0000000000027941 */ /* 0x000fea0003800200 */
.L_x_59:
[----:B------:R-:W2:Y:S01]  /*02f0*/  LDG.E.64 R8, desc[UR4][R16.64+0x28] ;  /* 0x0000280410087981 */ /* 0x000ea2000c1e1b00 */
[----:B------:R-:W0:Y:S01]  /*0300*/  MUFU.RCP64H R11, R7 ;  /* 0x00000007000b7308 */ /* 0x000e220000001800 */
[----:B------:R-:W-:Y:S01]  /*0310*/  IMAD.MOV.U32 R10, RZ, RZ, 0x1 ;  /* 0x00000001ff0a7424 */ /* 0x000fe200078e00ff */
[----:B------:R-:W-:Y:S01]  /*0320*/  BSSY.RECONVERGENT B2, `(.L_x_61) ;  /* 0x0000018000027945 */ /* 0x000fe20003800200 */
[----:B------:R1:W-:Y:S04]  /*0330*/  STG.E.64 desc[UR4][R16.64+0x20], R2 ;  /* 0x0000200210007986 */ /* 0x0003e8000c101b04 */
[----:B0-----:R-:W-:-:S08]  /*0340*/  DFMA R12, -R6, R10, 1 ;  /* 0x3ff00000060c742b */ /* 0x001fd0000000010a */
[----:B------:R-:W-:-:S08]  /*0350*/  DFMA R12, R12, R12, R12 ;  /* 0x0000000c0c0c722b */ /* 0x000fd0000000000c */
[----:B------:R-:W-:Y:S02]  /*0360*/  DFMA R12, R10, R12, R10 ;  /* 0x0000000c0a0c722b */ /* 0x000fe4000000000a */
[----:B--2---:R-:W-:-:S06]  /*0370*/  DMUL R8, R4, R8 ;  /* 0x0000000804087228 */ /* 0x004fcc0000000000 */
[----:B------:R-:W-:Y:S02]  /*0380*/  DFMA R4, -R6, R12, 1 ;  /* 0x3ff000000604742b */ /* 0x000fe4000000010c */
[----:B------:R-:W-:-:S06]  /*0390*/  DFMA R10, R22, R20, R8 ;  /* 0x00000014160a722b */ /* 0x000fcc0000000008 */
[----:B------:R-:W-:-:S08]  /*03a0*/  DFMA R12, R12, R4, R12 ;  /* 0x000000040c0c722b */ /* 0x000fd0000000000c */
[----:B------:R-:W-:Y:S01]  /*03b0*/  DMUL R4, R12, R10 ;  /* 0x0000000a0c047228 */ /* 0x000fe20000000000 */
[----:B------:R-:W-:-:S07]  /*03c0*/  FSETP.GEU.AND P1, PT, |R11|, 6.5827683646048100446e-37, PT ;  /* 0x036000000b00780b */ /* 0x000fce0003f2e200 */
[----:B------:R-:W-:-:S08]  /*03d0*/  DFMA R8, -R6, R4, R10 ;  /* 0x000000040608722b */ /* 0x000fd0000000010a */
        /* <DEDUP_REMOVED lines=9> */
[----:B------:R-:W-:Y:S05]  /*0470*/  CALL.REL.NOINC `($__internal_4_$__cuda_sm20_div_rn_f64_full) ;  /* 0x0000000c00847944 */ /* 0x000fea0003c00000 */
[----:B------:R-:W-:Y:S02]  /*0480*/  IMAD.MOV.U32 R4, RZ, RZ, R2 ;  /* 0x000000ffff047224 */ /* 0x000fe400078e0002 */
[----:B------:R-:W-:-:S07]  /*0490*/  IMAD.MOV.U32 R5, RZ, RZ, R3 ;  /* 0x000000ffff057224 */ /* 0x000fce00078e0003 */
.L_x_62:
[----:B------:R-:W-:Y:S05]  /*04a0*/  BSYNC.RECONVERGENT B2 ;  /* 0x0000000000027941 */ /* 0x000fea0003800200 */
.L_x_61:
[----:B------:R-:W2:Y:S04]  /*04b0*/  LDG.E.64 R10, desc[UR4][R16.64+0x10] ;  /* 0x00001004100a7981 */ /* 0x000ea8000c1e1b00 */
[----:B------:R-:W2:Y:S04]  /*04c0*/  LDG.E.64 R12, desc[UR4][R16.64+0x18] ;  /* 0x00001804100c7981 */ /* 0x000ea8000c1e1b00 */
[----:B------:R-:W3:Y:S04]  /*04d0*/  LDG.E.64 R2, desc[UR4][R16.64] ;  /* 0x0000000410027981 */ /* 0x000ee8000c1e1b00 */
[----:B------:R-:W3:Y:S04]  /*04e0*/  LDG.E.64 R8, desc[UR4][R16.64+0x8] ;  /* 0x0000080410087981 */ /* 0x000ee8000c1e1b00 */
[----:B------:R1:W-:Y:S04]  /*04f0*/  STG.E.64 desc[UR4][R16.64+0x28], R4 ;  /* 0x0000280410007986 */ /* 0x0003e8000c101b04 */
[----:B------:R1:W-:Y:S01]  /*0500*/  STG.E.64 desc[UR4][R16.64+0x30], R6 ;  /* 0x0000300610007986 */ /* 0x0003e2000c101b04 */
[----:B--2---:R-:W-:-:S02]  /*0510*/  DADD R10, R10, R12 ;  /* 0x000000000a0a7229 */ /* 0x004fc4000000000c */
[----:B---3--:R-:W-:-:S06]  /*0520*/  DADD R2, R2, R8 ;  /* 0x0000000002027229 */ /* 0x008fcc0000000008 */
[----:B------:R-:W-:Y:S02]  /*0530*/  DMUL R10, R10, 0.5 ;  /* 0x3fe000000a0a7828 */ /* 0x000fe40000000000 */
[----:B------:R-:W-:-:S06]  /*0540*/  DMUL R2, R2, 0.5 ;  /* 0x3fe0000002027828 */ /* 0x000fcc0000000000 */
[----:B------:R-:W-:Y:S02]  /*0550*/  DSETP.GT.AND P1, PT, R22, R10, PT ;  /* 0x0000000a1600722a */ /* 0x000fe40003f24000 */
[----:B------:R-:W-:-:S06]  /*0560*/  DSETP.GT.AND P0, PT, R24, R2, PT ;  /* 0x000000021800722a */ /* 0x000fcc0003f04000 */
[----:B------:R-:W-:-:S06]  /*0570*/  SEL R3, RZ, 0x1, !P0 ;  /* 0x00000001ff037807 */ /* 0x000fcc0004000000 */
[----:B------:R-:W-:-:S04]  /*0580*/  @P1 VIADD R3, R3, 0x2 ;  /* 0x0000000203031836 */ /* 0x000fc80000000000 */
[----:B------:R-:W-:-:S06]  /*0590*/  IMAD.WIDE.U32 R2, R3, 0x4, R16 ;  /* 0x0000000403027825 */ /* 0x000fcc00078e0010 */
[----:B------:R1:W5:Y:S01]  /*05a0*/  LDG.E R2, desc[UR4][R2.64+0x38] ;  /* 0x0000380402027981 */ /* 0x000362000c1e1900 */
[----:B------:R-:W-:Y:S05]  /*05b0*/  BRA `(.L_x_63) ;  /* 0xfffffff800d07947 */ /* 0x000fea000383ffff */
.L_x_58:
[----:B------:R-:W-:Y:S05]  /*05c0*/  BSYNC B1 ;  /* 0x0000000000017941 */ /* 0x000fea0003800000 */
.L_x_57:
[----:B------:R-:W2:Y:S02]  /*05d0*/  LDG.E R3, desc[UR4][R16.64+0x48] ;  /* 0x0000480410037981 */ /* 0x000ea4000c1e1900 */
[----:B--2---:R-:W-:-:S13]  /*05e0*/  ISETP.NE.AND P0, PT, R3, -0x1, PT ;  /* 0xffffffff0300780c */ /* 0x004fda0003f05270 */
[----:B------:R-:W-:Y:S05]  /*05f0*/  @!P0 BRA `(.L_x_64) ;  /* 0x0000000c000c8947 */ /* 0x000fea0003800000 */
[----:B------:R-:W1:Y:S01]  /*0600*/  S2R R3, SR_LANEID ;  /* 0x0000000000037919 */ /* 0x000e620000000000 */
[----:B------:R-:W-:Y:S01]  /*0610*/  VOTEU.ANY UR6, UPT, PT ;  /* 0x0000000000067886 */ /* 0x000fe200038e0100 */
[----:B------:R-:W2:Y:S01]  /*0620*/  LDC.64 R14, c[0x0][0x390] ;  /* 0x0000e400ff0e7b82 */ /* 0x000ea20000000a00 */
[----:B------:R-:W1:Y:S01]  /*0630*/  FLO.U32 R26, UR6 ;  /* 0x00000006001a7d00 */ /* 0x000e6200080e0000 */
[----:B------:R3:W5:Y:S04]  /*0640*/  LDG.E.64 R12, desc[UR4][R16.64] ;  /* 0x00000004100c7981 */ /* 0x000768000c1e1b00 */
[----:B------:R3:W5:Y:S02]  /*0650*/  LDG.E.64 R10, desc[UR4][R16.64+0x8] ;  /* 0x00000804100a7981 */ /* 0x000764000c1e1b00 */
[----:B0-----:R-:W0:Y:S01]  /*0660*/  LDC R5, c[0x0][0x398] ;  /* 0x0000e600ff057b82 */ /* 0x001e220000000800 */
[----:B------:R-:W2:Y:S01]  /*0670*/  POPC R27, UR6 ;  /* 0x00000006001b7d09 */ /* 0x000ea20008000000 */
[----:B------:R3:W5:Y:S04]  /*0680*/  LDG.E.64 R8, desc[UR4][R16.64+0x10] ;  /* 0x0000100410087981 */ /* 0x000768000c1e1b00 */
[----:B------:R3:W5:Y:S01]  /*0690*/  LDG.E.64 R6, desc[UR4][R16.64+0x18] ;  /* 0x0000180410067981 */ /* 0x000762000c1e1b00 */
[----:B-1----:R-:W-:-:S13]  /*06a0*/  ISETP.EQ.U32.AND P0, PT, R26, R3, PT ;  /* 0x000000031a00720c */ /* 0x002fda0003f02070 */
[----:B--2---:R-:W2:Y:S01]  /*06b0*/  @P0 ATOMG.E.ADD.STRONG.GPU PT, R27, desc[UR4][R14.64], R27 ;  /* 0x8000001b0e1b09a8 */ /* 0x004ea200081ef104 */
[----:B------:R-:W1:Y:S02]  /*06c0*/  S2R R4, SR_LTMASK ;  /* 0x0000000000047919 */ /* 0x000e640000003900 */
[----:B-1----:R-:W-:-:S06]  /*06d0*/  LOP3.LUT R28, R4, UR6, RZ, 0xc0, !PT ;  /* 0x00000006041c7c12 */ /* 0x002fcc000f8ec0ff */
[----:B------:R-:W1:Y:S01]  /*06e0*/  POPC R28, R28 ;  /* 0x0000001c001c7309 */ /* 0x000e620000000000 */
[----:B--2---:R-:W1:Y:S02]  /*06f0*/  SHFL.IDX PT, R33, R27, R26, 0x1f ;  /* 0x00001f1a1b217589 */ /* 0x004e6400000e0000 */
[----:B-1----:R-:W-:-:S05]  /*0700*/  IMAD.IADD R33, R33, 0x1, R28 ;  /* 0x0000000121217824 */ /* 0x002fca00078e021c */
[----:B0-----:R-:W-:-:S13]  /*0710*/  ISETP.GE.AND P0, PT, R33, R5, PT ;  /* 0x000000052100720c */ /* 0x001fda0003f06270 */
[----:B---3--:R-:W-:Y:S05]  /*0720*/  @P0 EXIT ;  /* 0x000000000000094d */ /* 0x008fea0003800000 */
[----:B------:R-:W-:Y:S02]  /*0730*/  IMAD.MOV.U32 R32, RZ, RZ, 0x1 ;  /* 0x00000001ff207424 */ /* 0x000fe400078e00ff */
[----:B------:R-:W-:-:S04]  /*0740*/  IMAD.WIDE R28, R33, 0x50, R18 ;  /* 0x00000050211c7825 */ /* 0x000fc800078e0212 */
[----:B------:R-:W-:Y:S01]  /*0750*/  IMAD.MOV.U32 R26, RZ, RZ, -0x1 ;  /* 0xffffffffff1a7424 */ /* 0x000fe200078e00ff */
[----:B------:R-:W-:Y:S01]  /*0760*/  STG.E.64 desc[UR4][R28.64], RZ ;  /* 0x000000ff1c007986 */ /* 0x000fe2000c101b04 */
[----:B------:R-:W-:-:S03]  /*0770*/  IMAD.MOV.U32 R27, RZ, RZ, -0x1 ;  /* 0xffffffffff1b7424 */ /* 0x000fc600078e00ff */
[----:B------:R-:W-:Y:S04]  /*0780*/  STG.E.64 desc[UR4][R28.64+0x10], RZ ;  /* 0x000010ff1c007986 */ /* 0x000fe8000c101b04 */
[----:B------:R-:W-:Y:S04]  /*0790*/  STG.E.64 desc[UR4][R28.64+0x20], RZ ;  /* 0x000020ff1c007986 */ /* 0x000fe8000c101b04 */
[----:B------:R-:W-:Y:S04]  /*07a0*/  STG.E.64 desc[UR4][R28.64+0x28], RZ ;  /* 0x000028ff1c007986 */ /* 0x000fe8000c101b04 */
[----:B------:R-:W-:Y:S04]  /*07b0*/  STG.E.64 desc[UR4][R28.64+0x30], RZ ;  /* 0x000030ff1c007986 */ /* 0x000fe8000c101b04 */
[----:B------:R-:W-:Y:S04]  /*07c0*/  STG.E desc[UR4][R28.64+0x48], R26 ;  /* 0x0000481a1c007986 */ /* 0x000fe8000c101904 */
[----:B------:R-:W-:Y:S04]  /*07d0*/  STG.E.64 desc[UR4][R28.64+0x38], R26 ;  /* 0x0000381a1c007986 */ /* 0x000fe8000c101b04 */
[----:B------:R-:W-:Y:S04]  /*07e0*/  STG.E.64 desc[UR4][R28.64+0x40], R26 ;  /* 0x0000401a1c007986 */ /* 0x000fe8000c101b04 */
[----:B------:R-:W-:Y:S04]  /*07f0*/  STG.E.U8 desc[UR4][R28.64+0x4c], R32 ;  /* 0x00004c201c007986 */ /* 0x000fe8000c101104 */
[----:B------:R-:W2:Y:S01]  /*0800*/  LDG.E.64 R30, desc[UR4][R16.64] ;  /* 0x00000004101e7981 */ /* 0x000ea2000c1e1b00 */
[----:B-----5:R-:W-:-:S08]  /*0810*/  DADD R10, R12, R10 ;  /* 0x000000000c0a7229 */ /* 0x020fd0000000000a */
[----:B------:R-:W-:-:S07]  /*0820*/  DMUL R10, R10, 0.5 ;  /* 0x3fe000000a0a7828 */ /* 0x000fce0000000000 */
[----:B------:R-:W-:Y:S01]  /*0830*/  STG.E.64 desc[UR4][R28.64+0x8], R10 ;  /* 0x0000080a1c007986 */ /* 0x000fe2000c101b04 */
[----:B------:R-:W-:Y:S02]  /*0840*/  VOTEU.ANY UR6, UPT, PT ;  /* 0x0000000000067886 */ /* 0x000fe400038e0100 */
[----:B------:R-:W0:Y:S01]  /*0850*/  FLO.U32 R34, UR6 ;  /* 0x0000000600227d00 */ /* 0x000e2200080e0000 */
[----:B--2---:R-:W-:Y:S04]  /*0860*/  STG.E.64 desc[UR4][R28.64], R30 ;  /* 0x0000001e1c007986 */ /* 0x004fe8000c101b04 */
[----:B------:R-:W2:Y:S01]  /*0870*/  LDG.E.64 R12, desc[UR4][R16.64+0x10] ;  /* 0x00001004100c7981 */ /* 0x000ea2000c1e1b00 */
[----:B------:R-:W-:Y:S01]  /*0880*/  DADD R6, R8, R6 ;  /* 0x0000000008067229 */ /* 0x000fe20000000006 */
[----:B0-----:R-:W-:Y:S01]  /*0890*/  ISETP.EQ.U32.AND P0, PT, R34, R3, PT ;  /* 0x000000032200720c */ /* 0x001fe20003f02070 */
[----:B------:R-:W0:Y:S06]  /*08a0*/  POPC R9, UR6 ;  /* 0x0000000600097d09 */ /* 0x000e2c0008000000 */
[----:B------:R-:W-:-:S07]  /*08b0*/  DMUL R6, R6, 0.5 ;  /* 0x3fe0000006067828 */ /* 0x000fce0000000000 */
[----:B------:R-:W-:Y:S04]  /*08c0*/  STG.E.64 desc[UR4][R28.64+0x18], R6 ;  /* 0x000018061c007986 */ /* 0x000fe8000c101b04 */
[----:B--2---:R-:W-:Y:S04]  /*08d0*/  STG.E.64 desc[UR4][R28.64+0x10], R12 ;  /* 0x0000100c1c007986 */ /* 0x004fe8000c101b04 */
[----:B------:R-:W-:Y:S04]  /*08e0*/  STG.E desc[UR4][R16.64+0x38], R33 ;  /* 0x0000382110007986 */ /* 0x000fe8000c101904 */
[----:B0-----:R-:W2:Y:S01]  /*08f0*/  @P0 ATOMG.E.ADD.STRONG.GPU PT, R9, desc[UR4][R14.64], R9 ;  /* 0x800000090e0909a8 */ /* 0x001ea200081ef104 */
[----:B------:R-:W-:-:S06]  /*0900*/  LOP3.LUT R8, R4, UR6, RZ, 0xc0, !PT ;  /* 0x0000000604087c12 */ /* 0x000fcc000f8ec0ff */
[----:B------:R-:W0:Y:S01]  /*0910*/  POPC R8, R8 ;  /* 0x0000000800087309 */ /* 0x000e220000000000 */
[----:B--2---:R-:W0:Y:S02]  /*0920*/  SHFL.IDX PT, R31, R9, R34, 0x1f ;  /* 0x00001f22091f7589 */ /* 0x004e2400000e0000 */
[----:B0-----:R-:W-:-:S05]  /*0930*/  IMAD.IADD R31, R31, 0x1, R8 ;  /* 0x000000011f1f7824 */ /* 0x001fca00078e0208 */
[----:B------:R-:W-:-:S13]  /*0940*/  ISETP.GE.AND P0, PT, R31, R5, PT ;  /* 0x000000051f00720c */ /* 0x000fda0003f06270 */
[----:B------:R-:W-:Y:S05]  /*0950*/  @P0 EXIT ;  /* 0x000000000000094d */ /* 0x000fea0003800000 */
[----:B------:R-:W-:-:S04]  /*0960*/  IMAD.WIDE R8, R31, 0x50, R18 ;  /* 0x000000501f087825 */ /* 0x000fc800078e0212 */
[----:B------:R-:W-:Y:S01]  /*0970*/  IMAD.MOV.U32 R35, RZ, RZ, -0x1 ;  /* 0xffffffffff237424 */ /* 0x000fe200078e00ff */
[----:B------:R-:W-:Y:S04]  /*0980*/  STG.E.64 desc[UR4][R8.64+0x8], RZ ;  /* 0x000008ff08007986 */ /* 0x000fe8000c101b04 */
[----:B------:R-:W-:Y:S04]  /*0990*/  STG.E.64 desc[UR4][R8.64+0x10], RZ ;  /* 0x000010ff08007986 */ /* 0x000fe8000c101b04 */
[----:B------:R-:W-:Y:S04]  /*09a0*/  STG.E.64 desc[UR4][R8.64+0x20], RZ ;  /* 0x000020ff08007986 */ /* 0x000fe8000c101b04 */
[----:B------:R-:W-:Y:S04]  /*09b0*/  STG.E.64 desc[UR4][R8.64+0x28], RZ ;  /* 0x000028ff08007986 */ /* 0x000fe8000c101b04 */
[----:B------:R-:W-:Y:S04]  /*09c0*/  STG.E.64 desc[UR4][R8.64+0x30], RZ ;  /* 0x000030ff08007986 */ /* 0x000fe8000c101b04 */
[----:B------:R-:W-:Y:S04]  /*09d0*/  STG.E.64 desc[UR4][R8.64+0x38], R26 ;  /* 0x0000381a08007986 */ /* 0x000fe8000c101b04 */
[----:B------:R-:W-:Y:S04]  /*09e0*/  STG.E.64 desc[UR4][R8.64+0x40], R26 ;  /* 0x0000401a08007986 */ /* 0x000fe8000c101b04 */
[----:B------:R-:W-:Y:S04]  /*09f0*/  STG.E.U8 desc[UR4][R8.64+0x4c], R32 ;  /* 0x00004c2008007986 */ /* 0x000fe8000c101104 */
[----:B------:R-:W-:Y:S04]  /*0a00*/  STG.E.64 desc[UR4][R8.64], R10 ;  /* 0x0000000a08007986 */ /* 0x000fe8000c101b04 */
[----:B------:R-:W-:Y:S04]  /*0a10*/  STG.E desc[UR4][R8.64+0x48], R35 ;  /* 0x0000482308007986 */ /* 0x000fe8000c101904 */
[----:B------:R-:W2:Y:S01]  /*0a20*/  LDG.E.64 R12, desc[UR4][R16.64+0x8] ;  /* 0x00000804100c7981 */ /* 0x000ea2000c1e1b00 */
[----:B------:R-:W-:-:S02]  /*0a30*/  VOTEU.ANY UR6, UPT, PT ;  /* 0x0000000000067886 */ /* 0x000fc400038e0100 */
[----:B------:R-:W0:Y:S08]  /*0a40*/  FLO.U32 R30, UR6 ;  /* 0x00000006001e7d00 */ /* 0x000e3000080e0000 */
[----:B------:R-:W1:Y:S01]  /*0a50*/  POPC R37, UR6 ;  /* 0x0000000600257d09 */ /* 0x000e620008000000 */
[----:B--2---:R2:W-:Y:S04]  /*0a60*/  STG.E.64 desc[UR4][R8.64+0x8], R12 ;  /* 0x0000080c08007986 */ /* 0x0045e8000c101b04 */
[----:B------:R-:W3:Y:S01]  /*0a70*/  LDG.E.64 R28, desc[UR4][R16.64+0x10] ;  /* 0x00001004101c7981 */ /* 0x000ee2000c1e1b00 */
[----:B0-----:R-:W-:-:S03]  /*0a80*/  ISETP.EQ.U32.AND P0, PT, R30, R3, PT ;  /* 0x000000031e00720c */ /* 0x001fc60003f02070 */
[----:B------:R-:W-:Y:S04]  /*0a90*/  STG.E.64 desc[UR4][R8.64+0x18], R6 ;  /* 0x0000180608007986 */ /* 0x000fe8000c101b04 */
[----:B---3--:R-:W-:Y:S04]  /*0aa0*/  STG.E.64 desc[UR4][R8.64+0x10], R28 ;  /* 0x0000101c08007986 */ /* 0x008fe8000c101b04 */
[----:B------:R-:W-:Y:S04]  /*0ab0*/  STG.E desc[UR4][R16.64+0x3c], R31 ;  /* 0x00003c1f10007986 */ /* 0x000fe8000c101904 */
[----:B-1----:R-:W3:Y:S01]  /*0ac0*/  @P0 ATOMG.E.ADD.STRONG.GPU PT, R37, desc[UR4][R14.64], R37 ;  /* 0x800000250e2509a8 */ /* 0x002ee200081ef104 */
[----:B--2---:R-:W-:-:S06]  /*0ad0*/  LOP3.LUT R12, R4, UR6, RZ, 0xc0, !PT ;  /* 0x00000006040c7c12 */ /* 0x004fcc000f8ec0ff */
[----:B------:R-:W0:Y:S01]  /*0ae0*/  POPC R12, R12 ;  /* 0x0000000c000c7309 */ /* 0x000e220000000000 */
[----:B---3--:R-:W0:Y:S02]  /*0af0*/  SHFL.IDX PT, R33, R37, R30, 0x1f ;  /* 0x00001f1e25217589 */ /* 0x008e2400000e0000 */
[----:B0-----:R-:W-:-:S05]  /*0b00*/  IMAD.IADD R33, R33, 0x1, R12 ;  /* 0x0000000121217824 */ /* 0x001fca00078e020c */
[----:B------:R-:W-:-:S13]  /*0b10*/  ISETP.GE.AND P0, PT, R33, R5, PT ;  /* 0x000000052100720c */ /* 0x000fda0003f06270 */
[----:B------:R-:W-:Y:S05]  /*0b20*/  @P0 EXIT ;  /* 0x000000000000094d */ /* 0x000fea0003800000 */
[----:B------:R-:W-:-:S05]  /*0b30*/  IMAD.WIDE R8, R33, 0x50, R18 ;  /* 0x0000005021087825 */ /* 0x000fca00078e0212 */
[----:B------:R-:W-:Y:S04]  /*0b40*/  STG.E.64 desc[UR4][R8.64], RZ ;  /* 0x000000ff08007986 */ /* 0x000fe8000c101b04 */
[----:B------:R-:W-:Y:S04]  /*0b50*/  STG.E.64 desc[UR4][R8.64+0x18], RZ ;  /* 0x000018ff08007986 */ /* 0x000fe8000c101b04 */
[----:B------:R-:W-:Y:S04]  /*0b60*/  STG.E.64 desc[UR4][R8.64+0x20], RZ ;  /* 0x000020ff08007986 */ /* 0x000fe8000c101b04 */
[----:B------:R-:W-:Y:S04]  /*0b70*/  STG.E.64 desc[UR4][R8.64+0x28], RZ ;  /* 0x000028ff08007986 */ /* 0x000fe8000c101b04 */
[----:B------:R-:W-:Y:S04]  /*0b80*/  STG.E.64 desc[UR4][R8.64+0x30], RZ ;  /* 0x000030ff08007986 */ /* 0x000fe8000c101b04 */
[----:B------:R-:W-:Y:S04]  /*0b90*/  STG.E.64 desc[UR4][R8.64+0x38], R26 ;  /* 0x0000381a08007986 */ /* 0x000fe8000c101b04 */
[----:B------:R-:W-:Y:S04]  /*0ba0*/  STG.E.64 desc[UR4][R8.64+0x40], R26 ;  /* 0x0000401a08007986 */ /* 0x000fe8000c101b04 */
[----:B------:R-:W-:Y:S04]  /*0bb0*/  STG.E desc[UR4][R8.64+0x48], R35 ;  /* 0x0000482308007986 */ /* 0x000fe8000c101904 */
[----:B------:R-:W-:Y:S04]  /*0bc0*/  STG.E.U8 desc[UR4][R8.64+0x4c], R32 ;  /* 0x00004c2008007986 */ /* 0x000fe8000c101104 */
[----:B------:R-:W2:Y:S04]  /*0bd0*/  LDG.E.64 R12, desc[UR4][R16.64] ;  /* 0x00000004100c7981 */ /* 0x000ea8000c1e1b00 */
[----:B------:R-:W-:Y:S04]  /*0be0*/  STG.E.64 desc[UR4][R8.64+0x8], R10 ;  /* 0x0000080a08007986 */ /* 0x000fe8000c101b04 */
[----:B------:R-:W-:Y:S01]  /*0bf0*/  STG.E.64 desc[UR4][R8.64+0x10], R6 ;  /* 0x0000100608007986 */ /* 0x000fe2000c101b04 */
[----:B------:R-:W-:-:S02]  /*0c00*/  VOTEU.ANY UR6, UPT, PT ;  /* 0x0000000000067886 */ /* 0x000fc400038e0100 */
[----:B------:R-:W0:Y:S01]  /*0c10*/  FLO.U32 R30, UR6 ;  /* 0x00000006001e7d00 */ /* 0x000e2200080e0000 */
[----:B--2---:R-:W-:Y:S04]  /*0c20*/  STG.E.64 desc[UR4][R8.64], R12 ;  /* 0x0000000c08007986 */ /* 0x004fe8000c101b04 */
[----:B------:R-:W2:Y:S03]  /*0c30*/  LDG.E.64 R28, desc[UR4][R16.64+0x18] ;  /* 0x00001804101c7981 */ /* 0x000ea6000c1e1b00 */
[----:B------:R-:W1:Y:S01]  /*0c40*/  POPC R31, UR6 ;  /* 0x00000006001f7d09 */ /* 0x000e620008000000 */
[----:B0-----:R-:W-:Y:S01]  /*0c50*/  ISETP.EQ.U32.AND P0, PT, R30, R3, PT ;  /* 0x000000031e00720c */ /* 0x001fe20003f02070 */
[----:B--2---:R-:W-:Y:S04]  /*0c60*/  STG.E.64 desc[UR4][R8.64+0x18], R28 ;  /* 0x0000181c08007986 */ /* 0x004fe8000c101b04 */
[----:B------:R-:W-:Y:S08]  /*0c70*/  STG.E desc[UR4][R16.64+0x40], R33 ;  /* 0x0000402110007986 */ /* 0x000ff0000c101904 */
[----:B-1----:R-:W2:Y:S01]  /*0c80*/  @P0 ATOMG.E.ADD.STRONG.GPU PT, R31, desc[UR4][R14.64], R31 ;  /* 0x8000001f0e1f09a8 */ /* 0x002ea200081ef104 */
[----:B------:R-:W-:-:S04]  /*0c90*/  LOP3.LUT R4, R4, UR6, RZ, 0xc0, !PT ;  /* 0x0000000604047c12 */ /* 0x000fc8000f8ec0ff */
[----:B------:R-:W0:Y:S01]  /*0ca0*/  POPC R3, R4 ;  /* 0x0000000400037309 */ /* 0x000e220000000000 */
[----:B--2---:R-:W0:Y:S02]  /*0cb0*/  SHFL.IDX PT, R34, R31, R30, 0x1f ;  /* 0x00001f1e1f227589 */ /* 0x004e2400000e0000 */
[----:B0-----:R-:W-:-:S05]  /*0cc0*/  IMAD.IADD R34, R34, 0x1, R3 ;  /* 0x0000000122227824 */ /* 0x001fca00078e0203 */
[----:B------:R-:W-:-:S13]  /*0cd0*/  ISETP.GE.AND P0, PT, R34, R5, PT ;  /* 0x000000052200720c */ /* 0x000fda0003f06270 */
[----:B------:R-:W-:Y:S05]  /*0ce0*/  @P0 EXIT ;  /* 0x000000000000094d */ /* 0x000fea0003800000 */
[----:B------:R-:W-:Y:S01]  /*0cf0*/  IMAD.WIDE R4, R34, 0x50, R18 ;  /* 0x0000005022047825 */ /* 0x000fe200078e0212 */
[----:B------:R-:W0:Y:S04]  /*0d00*/  LDC.64 R30, c[0x0][0x380] ;  /* 0x0000e000ff1e7b82 */ /* 0x000e280000000a00 */
[----:B------:R-:W-:Y:S04]  /*0d10*/  STG.E.64 desc[UR4][R4.64+0x38], R26 ;  /* 0x0000381a04007986 */ /* 0x000fe8000c101b04 */
[----:B------:R1:W-:Y:S04]  /*0d20*/  STG.E.64 desc[UR4][R4.64+0x40], R26 ;  /* 0x0000401a04007986 */ /* 0x0003e8000c101b04 */
[----:B------:R2:W-:Y:S04]  /*0d30*/  STG.E.U8 desc[UR4][R4.64+0x4c], R32 ;  /* 0x00004c2004007986 */ /* 0x0005e8000c101104 */
[----:B------:R3:W-:Y:S04]  /*0d40*/  STG.E.64 desc[UR4][R4.64+0x8], RZ ;  /* 0x000008ff04007986 */ /* 0x0007e8000c101b04 */
[----:B------:R3:W-:Y:S04]  /*0d50*/  STG.E.64 desc[UR4][R4.64+0x18], RZ ;  /* 0x000018ff04007986 */ /* 0x0007e8000c101b04 */
[----:B------:R3:W-:Y:S04]  /*0d60*/  STG.E.64 desc[UR4][R4.64+0x20], RZ ;  /* 0x000020ff04007986 */ /* 0x0007e8000c101b04 */
[----:B------:R3:W-:Y:S04]  /*0d70*/  STG.E.64 desc[UR4][R4.64+0x28], RZ ;  /* 0x000028ff04007986 */ /* 0x0007e8000c101b04 */
[----:B------:R3:W-:Y:S04]  /*0d80*/  STG.E.64 desc[UR4][R4.64+0x30], RZ ;  /* 0x000030ff04007986 */ /* 0x0007e8000c101b04 */
[----:B------:R3:W-:Y:S04]  /*0d90*/  STG.E desc[UR4][R4.64+0x48], R35 ;  /* 0x0000482304007986 */ /* 0x0007e8000c101904 */
[----:B------:R3:W-:Y:S04]  /*0da0*/  STG.E.64 desc[UR4][R4.64], R10 ;  /* 0x0000000a04007986 */ /* 0x0007e8000c101b04 */
[----:B------:R-:W4:Y:S04]  /*0db0*/  LDG.E.64 R14, desc[UR4][R16.64+0x8] ;  /* 0x00000804100e7981 */ /* 0x000f28000c1e1b00 */
[----:B------:R3:W-:Y:S04]  /*0dc0*/  STG.E.64 desc[UR4][R4.64+0x10], R6 ;  /* 0x0000100604007986 */ /* 0x0007e8000c101b04 */
[----:B----4-:R3:W-:Y:S04]  /*0dd0*/  STG.E.64 desc[UR4][R4.64+0x8], R14 ;  /* 0x0000080e04007986 */ /* 0x0107e8000c101b04 */
[----:B------:R-:W4:Y:S04]  /*0de0*/  LDG.E.64 R12, desc[UR4][R16.64+0x18] ;  /* 0x00001804100c7981 */ /* 0x000f28000c1e1b00 */
[----:B----4-:R3:W-:Y:S04]  /*0df0*/  STG.E.64 desc[UR4][R4.64+0x18], R12 ;  /* 0x0000180c04007986 */ /* 0x0107e8000c101b04 */
[----:B------:R-:W0:Y:S04]  /*0e00*/  LDG.E R3, desc[UR4][R16.64+0x48] ;  /* 0x0000480410037981 */ /* 0x000e28000c1e1900 */
[----:B------:R-:W4:Y:S04]  /*0e10*/  LDG.E R9, desc[UR4][R16.64+0x38] ;  /* 0x0000380410097981 */ /* 0x000f28000c1e1900 */
[----:B------:R3:W-:Y:S04]  /*0e20*/  STG.E desc[UR4][R16.64+0x44], R34 ;  /* 0x0000442210007986 */ /* 0x0007e8000c101904 */
[----:B------:R3:W-:Y:S04]  /*0e30*/  STG.E desc[UR4][R16.64+0x48], R35 ;  /* 0x0000482310007986 */ /* 0x0007e8000c101904 */
[----:B------:R3:W-:Y:S01]  /*0e40*/  STG.E.U8 desc[UR4][R16.64+0x4c], RZ ;  /* 0x00004cff10007986 */ /* 0x0007e2000c101104 */
[----:B0-----:R-:W-:-:S04]  /*0e50*/  IMAD.WIDE R30, R3, 0x38, R30 ;  /* 0x00000038031e7825 */ /* 0x001fc800078e021e */
[----:B----4-:R-:W-:Y:S01]  /*0e60*/  IMAD.WIDE R8, R9, 0x50, R18 ;  /* 0x0000005009087825 */ /* 0x010fe200078e0212 */
[----:B-1----:R-:W4:Y:S04]  /*0e70*/  LDG.E.64 R26, desc[UR4][R30.64] ;  /* 0x000000041e1a7981 */ /* 0x002f28000c1e1b00 */
[----:B--2---:R-:W4:Y:S04]  /*0e80*/  LDG.E.64 R32, desc[UR4][R8.64] ;  /* 0x0000000408207981 */ /* 0x004f28000c1e1b00 */
[----:B------:R3:W5:Y:S04]  /*0e90*/  LDG.E.64 R28, desc[UR4][R30.64+0x8] ;  /* 0x000008041e1c7981 */ /* 0x000768000c1e1b00 */
[----:B------:R3:W5:Y:S01]  /*0ea0*/  LDG.E.64 R36, desc[UR4][R30.64+0x30] ;  /* 0x000030041e247981 */ /* 0x000762000c1e1b00 */
[----:B------:R-:W-:Y:S04]  /*0eb0*/  BSSY.RECONVERGENT B1, `(.L_x_65) ;  /* 0x0000036000017945 */ /* 0x000fe80003800200 */
[----:B------:R-:W-:Y:S01]  /*0ec0*/  BSSY.RELIABLE B2, `(.L_x_66) ;  /* 0x0000030000027945 */ /* 0x000fe20003800100 */
[----:B----4-:R-:W-:-:S14]  /*0ed0*/  DSETP.GE.AND P0, PT, R26, R32, PT ;  /* 0x000000201a00722a */ /* 0x010fdc0003f06000 */
[----:B---3--:R-:W-:Y:S05]  /*0ee0*/  @!P0 BRA `(.L_x_67) ;  /* 0x0000000000248947 */ /* 0x008fea0003800000 */
[----:B------:R-:W2:Y:S02]  /*0ef0*/  LDG.E.64 R30, desc[UR4][R8.64+0x8] ;  /* 0x00000804081e7981 */ /* 0x000ea4000c1e1b00 */
[----:B--2---:R-:W-:-:S14]  /*0f00*/  DSETP.GTU.AND P0, PT, R26, R30, PT ;  /* 0x0000001e1a00722a */ /* 0x004fdc0003f0c000 */
[----:B------:R-:W-:Y:S05]  /*0f10*/  @P0 BRA `(.L_x_67) ;  /* 0x0000000000180947 */ /* 0x000fea0003800000 */
[----:B------:R-:W2:Y:S02]  /*0f20*/  LDG.E.64 R30, desc[UR4][R8.64+0x10] ;  /* 0x00001004081e7981 */ /* 0x000ea4000c1e1b00 */
[----:B--2--5:R-:W-:-:S14]  /*0f30*/  DSETP.GE.AND P0, PT, R28, R30, PT ;  /* 0x0000001e1c00722a */ /* 0x024fdc0003f06000 */
[----:B------:R-:W-:Y:S05]  /*0f40*/  @!P0 BRA `(.L_x_67) ;  /* 0x00000000000c8947 */ /* 0x000fea0003800000 */
[----:B------:R-:W2:Y:S02]  /*0f50*/  LDG.E.64 R30, desc[UR4][R8.64+0x18] ;  /* 0x00001804081e7981 */ /* 0x000ea4000c1e1b00 */
[----:B--2---:R-:W-:-:S14]  /*0f60*/  DSETP.GTU.AND P0, PT, R28, R30, PT ;  /* 0x0000001e1c00722a */ /* 0x004fdc0003f0c000 */
[----:B------:R-:W-:Y:S05]  /*0f70*/  @!P0 BRA `(.L_x_68) ;  /* 0x0000000000908947 */ /* 0x000fea0003800000 */
.L_x_67:
[----:B------:R-:W2:Y:S02]  /*0f80*/  LDG.E R9, desc[UR4][R16.64+0x3c] ;  /* 0x00003c0410097981 */ /* 0x000ea4000c1e1900 */
[----:B--2---:R-:W-:-:S05]  /*0f90*/  IMAD.WIDE R8, R9, 0x50, R18 ;  /* 0x0000005009087825 */ /* 0x004fca00078e0212 */
[----:B------:R-:W2:Y:S02]  /*0fa0*/  LDG.E.64 R30, desc[UR4][R8.64] ;  /* 0x00000004081e7981 */ /* 0x000ea4000c1e1b00 */
[----:B--2---:R-:W-:-:S14]  /*0fb0*/  DSETP.GE.AND P0, PT, R26, R30, PT ;  /* 0x0000001e1a00722a */ /* 0x004fdc0003f06000 */
[----:B------:R-:W-:Y:S05]  /*0fc0*/  @!P0 BRA `(.L_x_69) ;  /* 0x0000000000248947 */ /* 0x000fea0003800000 */
        /* <DEDUP_REMOVED lines=9> */
.L_x_69:
        /* <DEDUP_REMOVED lines=14> */
.L_x_70:
[----:B-----5:R-:W-:-:S06]  /*1140*/  DSETP.GE.AND P0, PT, R28, R6, PT ;  /* 0x000000061c00722a */ /* 0x020fcc0003f06000 */
[----:B------:R-:W-:-:S06]  /*1150*/  DSETP.LTU.OR P0, PT, R26, R10, !P0 ;  /* 0x0000000a1a00722a */ /* 0x000fcc0004709400 */
[----:B------:R-:W-:-:S06]  /*1160*/  DSETP.GTU.OR P0, PT, R26, R14, P0 ;  /* 0x0000000e1a00722a */ /* 0x000fcc000070c400 */
[----:B------:R-:W-:-:S14]  /*1170*/  DSETP.GTU.OR P0, PT, R28, R12, P0 ;  /* 0x0000000c1c00722a */ /* 0x000fdc000070c400 */
[----:B------:R-:W-:Y:S05]  /*1180*/  @P0 BREAK.RELIABLE B2 ;  /* 0x0000000000020942 */ /* 0x000fea0003800100 */
[----:B------:R-:W-:Y:S05]  /*1190*/  @P0 BRA `(.L_x_71) ;  /* 0x00000000001c0947 */ /* 0x000fea0003800000 */
[----:B------:R-:W-:Y:S02]  /*11a0*/  IMAD.MOV.U32 R8, RZ, RZ, R4 ;  /* 0x000000ffff087224 */ /* 0x000fe400078e0004 */
[----:B------:R-:W-:-:S07]  /*11b0*/  IMAD.MOV.U32 R9, RZ, RZ, R5 ;  /* 0x000000ffff097224 */ /* 0x000fce00078e0005 */
.L_x_68:
[----:B------:R-:W-:Y:S05]  /*11c0*/  BSYNC.RELIABLE B2 ;  /* 0x0000000000027941 */ /* 0x000fea0003800100 */
.L_x_66:
[----:B------:R0:W-:Y:S04]  /*11d0*/  STG.E.64 desc[UR4][R8.64+0x30], R36 ;  /* 0x0000302408007986 */ /* 0x0001e8000c101b04 */
[----:B------:R0:W-:Y:S04]  /*11e0*/  STG.E.64 desc[UR4][R8.64+0x20], R26 ;  /* 0x0000201a08007986 */ /* 0x0001e8000c101b04 */
[----:B------:R0:W-:Y:S04]  /*11f0*/  STG.E.64 desc[UR4][R8.64+0x28], R28 ;  /* 0x0000281c08007986 */ /* 0x0001e8000c101b04 */
[----:B------:R0:W-:Y:S02]  /*1200*/  STG.E desc[UR4][R8.64+0x48], R3 ;  /* 0x0000480308007986 */ /* 0x0001e4000c101904 */
.L_x_71:
[----:B------:R-:W-:Y:S05]  /*1210*/  BSYNC.RECONVERGENT B1 ;  /* 0x0000000000017941 */ /* 0x000fea0003800200 */
.L_x_65:
[----:B------:R-:W-:Y:S05]  /*1220*/  BRA `(.L_x_72) ;  /* 0xffffffec00b07947 */ /* 0x000fea000383ffff */
.L_x_64:
[----:B------:R-:W-:Y:S05]  /*1230*/  BSYNC B0 ;  /* 0x0000000000007941 */ /* 0x000fea0003800000 */
.L_x_56:
[----:B-----5:R-:W-:Y:S04]  /*1240*/  STG.E.64 desc[UR4][R16.64+0x30], R20 ;  /* 0x0000301410007986 */ /* 0x020fe8000c101b04 */
[----:B------:R-:W-:Y:S04]  /*1250*/  STG.E.64 desc[UR4][R16.64+0x20], R24 ;  /* 0x0000201810007986 */ /* 0x000fe8000c101b04 */
[----:B------:R-:W-:Y:S04]  /*1260*/  STG.E.64 desc[UR4][R16.64+0x28], R22 ;  /* 0x0000281610007986 */ /* 0x000fe8000c101b04 */
[----:B------:R-:W-:Y:S01]  /*1270*/  STG.E desc[UR4][R16.64+0x48], R0 ;  /* 0x0000480010007986 */ /* 0x000fe2000c101904 */
[----:B------:R-:W-:Y:S05]  /*1280*/  EXIT ;  /* 0x000000000000794d */ /* 0x000fea0003800000 */
        .weak           $__internal_4_$__cuda_sm20_div_rn_f64_full
        .type           $__internal_4_$__cuda_sm20_div_rn_f64_full,@function
        .size           $__internal_4_$__cuda_sm20_div_rn_f64_full,(.L_x_84 - $__internal_4_$__cuda_sm20_div_rn_f64_full)
$__internal_4_$__cuda_sm20_div_rn_f64_full:
[C---:B------:R-:W-:Y:S01]  /*1290*/  FSETP.GEU.AND P0, PT, |R11|.reuse, 1.469367938527859385e-39, PT ;  /* 0x001000000b00780b */ /* 0x040fe20003f0e200 */
[----:B------:R-:W-:Y:S01]  /*12a0*/  IMAD.MOV.U32 R26, RZ, RZ, 0x1 ;  /* 0x00000001ff1a7424 */ /* 0x000fe200078e00ff */
[----:B------:R-:W-:Y:S01]  /*12b0*/  LOP3.LUT R8, R11, 0x800fffff, RZ, 0xc0, !PT ;  /* 0x800fffff0b087812 */ /* 0x000fe200078ec0ff */
[----:B------:R-:W-:Y:S01]  /*12c0*/  BSSY.RECONVERGENT B3, `(.L_x_73) ;  /* 0x0000055000037945 */ /* 0x000fe20003800200 */
[C---:B------:R-:W-:Y:S02]  /*12d0*/  FSETP.GEU.AND P2, PT, |R13|.reuse, 1.469367938527859385e-39, PT ;  /* 0x001000000d00780b */ /* 0x040fe40003f4e200 */
[----:B------:R-:W-:Y:S01]  /*12e0*/  LOP3.LUT R9, R8, 0x3ff00000, RZ, 0xfc, !PT ;  /* 0x3ff0000008097812 */ /* 0x000fe200078efcff */
[----:B------:R-:W-:Y:S01]  /*12f0*/  IMAD.MOV.U32 R8, RZ, RZ, R10 ;  /* 0x000000ffff087224 */ /* 0x000fe200078e000a */
[----:B------:R-:W-:Y:S02]  /*1300*/  LOP3.LUT R18, R13, 0x7ff00000, RZ, 0xc0, !PT ;  /* 0x7ff000000d127812 */ /* 0x000fe400078ec0ff */
[----:B------:R-:W-:-:S03]  /*1310*/  LOP3.LUT R19, R11, 0x7ff00000, RZ, 0xc0, !PT ;  /* 0x7ff000000b137812 */ /* 0x000fc600078ec0ff */
[----:B------:R-:W-:Y:S01]  /*1320*/  @!P0 DMUL R8, R10, 8.98846567431157953865e+307 ;  /* 0x7fe000000a088828 */ /* 0x000fe20000000000 */
[C---:B------:R-:W-:Y:S01]  /*1330*/  ISETP.GE.U32.AND P1, PT, R18.reuse, R19, PT ;  /* 0x000000131200720c */ /* 0x040fe20003f26070 */
[----:B------:R-:W-:Y:S02]  /*1340*/  IMAD.MOV.U32 R32, RZ, RZ, R18 ;  /* 0x000000ffff207224 */ /* 0x000fe400078e0012 */
[----:B------:R-:W-:Y:S01]  /*1350*/  @!P2 LOP3.LUT R15, R11, 0x7ff00000, RZ, 0xc0, !PT ;  /* 0x7ff000000b0fa812 */ /* 0x000fe200078ec0ff */
[----:B------:R-:W-:Y:S01]  /*1360*/  IMAD.MOV.U32 R33, RZ, RZ, R19 ;  /* 0x000000ffff217224 */ /* 0x000fe200078e0013 */
[----:B------:R-:W0:Y:S02]  /*1370*/  MUFU.RCP64H R27, R9 ;  /* 0x00000009001b7308 */ /* 0x000e240000001800 */
[----:B------:R-:W-:Y:S01]  /*1380*/  @!P2 ISETP.GE.U32.AND P3, PT, R18, R15, PT ;  /* 0x0000000f1200a20c */ /* 0x000fe20003f66070 */
[----:B------:R-:W-:Y:S01]  /*1390*/  IMAD.MOV.U32 R15, RZ, RZ, 0x1ca00000 ;  /* 0x1ca00000ff0f7424 */ /* 0x000fe200078e00ff */
[----:B------:R-:W-:-:S04]  /*13a0*/  @!P0 LOP3.LUT R33, R9, 0x7ff00000, RZ, 0xc0, !PT ;  /* 0x7ff0000009218812 */ /* 0x000fc800078ec0ff */
[----:B------:R-:W-:-:S04]  /*13b0*/  @!P2 SEL R29, R15, 0x63400000, !P3 ;  /* 0x634000000f1da807 */ /* 0x000fc80005800000 */
[----:B------:R-:W-:-:S04]  /*13c0*/  @!P2 LOP3.LUT R30, R29, 0x80000000, R13, 0xf8, !PT ;  /* 0x800000001d1ea812 */ /* 0x000fc800078ef80d */
[----:B------:R-:W-:Y:S01]  /*13d0*/  @!P2 LOP3.LUT R31, R30, 0x100000, RZ, 0xfc, !PT ;  /* 0x001000001e1fa812 */ /* 0x000fe200078efcff */
[----:B0-----:R-:W-:Y:S01]  /*13e0*/  DFMA R2, R26, -R8, 1 ;  /* 0x3ff000001a02742b */ /* 0x001fe20000000808 */
[----:B------:R-:W-:-:S07]  /*13f0*/  @!P2 IMAD.MOV.U32 R30, RZ, RZ, RZ ;  /* 0x000000ffff1ea224 */ /* 0x000fce00078e00ff */
        /* <DEDUP_REMOVED lines=17> */
[----:B------:R-:W-:Y:S01]  /*1510*/  LOP3.LUT R13, R11, 0x7ff00000, RZ, 0xc0, !PT ;  /* 0x7ff000000b0d7812 */ /* 0x000fe200078ec0ff */
[----:B------:R-:W-:-:S03]  /*1520*/  IMAD.MOV.U32 R28, RZ, RZ, RZ ;  /* 0x000000ffff1c7224 */ /* 0x000fc600078e00ff */
[CC--:B------:R-:W-:Y:S02]  /*1530*/  VIADDMNMX R12, R18.reuse, -R13.reuse, 0xb9600000, !PT ;  /* 0xb9600000120c7446 */ /* 0x0c0fe4000780090d */
[----:B------:R-:W-:Y:S02]  /*1540*/  ISETP.GE.U32.AND P0, PT, R18, R13, PT ;  /* 0x0000000d1200720c */ /* 0x000fe40003f06070 */
        /* <DEDUP_REMOVED lines=23> */
.L_x_74:
        /* <DEDUP_REMOVED lines=16> */
.L_x_77:
[----:B------:R-:W-:Y:S01]  /*17c0*/  LOP3.LUT R19, R11, 0x80000, RZ, 0xfc, !PT ;  /* 0x000800000b137812 */ /* 0x000fe200078efcff */
[----:B------:R-:W-:Y:S01]  /*17d0*/  IMAD.MOV.U32 R18, RZ, RZ, R10 ;  /* 0x000000ffff127224 */ /* 0x000fe200078e000a */
[----:B------:R-:W-:Y:S06]  /*17e0*/  BRA `(.L_x_75) ;  /* 0x0000000000087947 */ /* 0x000fec0003800000 */
.L_x_76:
[----:B------:R-:W-:Y:S01]  /*17f0*/  LOP3.LUT R19, R13, 0x80000, RZ, 0xfc, !PT ;  /* 0x000800000d137812 */ /* 0x000fe200078efcff */
[----:B------:R-:W-:-:S07]  /*1800*/  IMAD.MOV.U32 R18, RZ, RZ, R12 ;  /* 0x000000ffff127224 */ /* 0x000fce00078e000c */
.L_x_75:
[----:B------:R-:W-:Y:S05]  /*1810*/  BSYNC.RECONVERGENT B3 ;  /* 0x0000000000037941 */ /* 0x000fea0003800200 */
.L_x_73:
[----:B------:R-:W-:Y:S02]  /*1820*/  IMAD.MOV.U32 R15, RZ, RZ, 0x0 ;  /* 0x00000000ff0f7424 */ /* 0x000fe400078e00ff */
[----:B------:R-:W-:Y:S02]  /*1830*/  IMAD.MOV.U32 R2, RZ, RZ, R18 ;  /* 0x000000ffff027224 */ /* 0x000fe400078e0012 */
[----:B------:R-:W-:Y:S01]  /*1840*/  IMAD.MOV.U32 R3, RZ, RZ, R19 ;  /* 0x000000ffff037224 */ /* 0x000fe200078e0013 */
[----:B------:R-:W-:Y:S06]  /*1850*/  RET.REL.NODEC R14 `(_Z21insertParticlesKernelP8ParticleP4NodePii) ;  /* 0xffffffe40ee87950 */ /* 0x000fec0003c3ffff */
.L_x_78:
        /* <DEDUP_REMOVED lines=10> */
.L_x_84:


//--------------------- .text._Z15resetTreeKernelP4NodePi --------------------------
	.section	.text._Z15resetTreeKernelP4NodePi,"ax",@progbits
	.align	128
        .global         _Z15resetTreeKernelP4NodePi
        .type           _Z15resetTreeKernelP4NodePi,@function
        .size           _Z15resetTreeKernelP4NodePi,(.L_x_90 - _Z15resetTreeKernelP4NodePi)
        .other          _Z15resetTreeKernelP4NodePi,@"STO_CUDA_ENTRY STV_DEFAULT"
_Z15resetTreeKernelP4NodePi:
.text._Z15resetTreeKernelP4NodePi:
[----:B------:R-:W-:Y:S08]  /*0000*/  LDC R1, c[0x0][0x37c] ;  /* 0x0000df00ff017b82 */ /* 0x000ff00000000800 */
[----:B------:R-:W0:Y:S01]  /*0010*/  LDC.64 R4, c[0x0][0x380] ;  /* 0x0000e000ff047b82 */ /* 0x000e220000000a00 */
[----:B------:R-:W0:Y:S01]  /*0020*/  LDCU.64 UR4, c[0x0][0x358] ;  /* 0x00006b00ff0477ac */ /* 0x000e220008000a00 */
[----:B------:R-:W-:-:S02]  /*0030*/  HFMA2 R10, -RZ, RZ, 0, 5.9604644775390625e-08 ;  /* 0x00000001ff0a7431 */ /* 0x000fc400000001ff */
[----:B------:R-:W-:Y:S02]  /*0040*/  IMAD.MOV.U32 R6, RZ, RZ, 0x0 ;  /* 0x00000000ff067424 */ /* 0x000fe400078e00ff */
[----:B------:R-:W-:Y:S02]  /*0050*/  HFMA2 R7, -RZ, RZ, -2.443359375, -0.0001220703125 ;  /* 0xc0e38800ff077431 */ /* 0x000fe400000001ff */
[----:B------:R-:W-:Y:S01]  /*0060*/  IMAD.MOV.U32 R0, RZ, RZ, 0xff ;  /* 0x000000ffff007424 */ /* 0x000fe200078e00ff */
[----:B------:R-:W-:Y:S01]  /*0070*/  MOV R8, 0x0 ;  /* 0x0000000000087802 */ /* 0x000fe20000000f00 */
[----:B------:R-:W-:Y:S01]  /*0080*/  IMAD.MOV.U32 R9, RZ, RZ, 0x40e38800 ;  /* 0x40e38800ff097424 */ /* 0x000fe200078e00ff */
[----:B------:R-:W1:Y:S01]  /*0090*/  LDC.64 R2, c[0x0][0x388] ;  /* 0x0000e200ff027b82 */ /* 0x000e620000000a00 */
[----:B0-----:R-:W-:Y:S04]  /*00a0*/  STG.E.64 desc[UR4][R4.64], R6 ;  /* 0x0000000604007986 */ /* 0x001fe8000c101b04 */
[----:B------:R0:W-:Y:S04]  /*00b0*/  STG.E.64 desc[UR4][R4.64+0x10], R6 ;  /* 0x0000100604007986 */ /* 0x0001e8000c101b04 */
[----:B------:R-:W-:Y:S04]  /*00c0*/  STG.E.64 desc[UR4][R4.64+0x8], R8 ;  /* 0x0000080804007986 */ /* 0x000fe8000c101b04 */
[----:B------:R-:W-:Y:S04]  /*00d0*/  STG.E.64 desc[UR4][R4.64+0x18], R8 ;  /* 0x0000180804007986 */ /* 0x000fe8000c101b04 */
[----:B------:R-:W-:Y:S01]  /*00e0*/  STG.E.U8 desc[UR4][R4.64+0x3b], R0 ;  /* 0x00003b0004007986 */ /* 0x000fe2000c101104 */
[----:B0-----:R-:W-:Y:S01]  /*00f0*/  PRMT R6, R10, 0x7610, R6 ;  /* 0x000076100a067816 */ /* 0x001fe20000000006 */
[----:B------:R-:W-:-:S02]  /*0100*/  IMAD.MOV.U32 R7, RZ, RZ, 0x1 ;  /* 0x00000001ff077424 */ /* 0x000fc400078e00ff */
[----:B------:R-:W-:Y:S04]  /*0110*/  STG.E.U8 desc[UR4][R4.64+0x3a], R0 ;  /* 0x00003a0004007986 */ /* 0x000fe8000c101104 */
        /* <DEDUP_REMOVED lines=18> */
[----:B------:R-:W-:Y:S04]  /*0240*/  STG.E.64 desc[UR4][R4.64+0x20], RZ ;  /* 0x000020ff04007986 */ /* 0x000fe8000c101b04 */
[----:B------:R-:W-:Y:S04]  /*0250*/  STG.E.64 desc[UR4][R4.64+0x28], RZ ;  /* 0x000028ff04007986 */ /* 0x000fe8000c101b04 */
[----:B------:R-:W-:Y:S04]  /*0260*/  STG.E.64 desc[UR4][R4.64+0x30], RZ ;  /* 0x000030ff04007986 */ /* 0x000fe8000c101b04 */
[----:B------:R-:W-:Y:S04]  /*0270*/  STG.E.U8 desc[UR4][R4.64+0x4c], R6 ;  /* 0x00004c0604007986 */ /* 0x000fe8000c101104 */
[----:B-1----:R-:W-:Y:S01]  /*0280*/  STG.E desc[UR4][R2.64], R7 ;  /* 0x0000000702007986 */ /* 0x002fe2000c101904 */
[----:B------:R-:W-:Y:S05]  /*0290*/  EXIT ;  /* 0x000000000000794d */ /* 0x000fea0003800000 */
.L_x_79:
        /* <DEDUP_REMOVED lines=14> */
.L_x_90:


//--------------------- .nv.shared.reserved.0     --------------------------
	.section	.nv.shared.reserved.0,"aw",@nobits
	.weak		__nv_reservedSMEM_offset_0_alias
	.size		__nv_reservedSMEM_offset_0_alias, 0, 64
	.other		__nv_reservedSMEM_offset_0_alias,@"STO_CUDA_RESERVED_SHARED STV_DEFAULT"
__nv_reservedSMEM_offset_0_alias:
	.zero		0
	.zero		64


//--------------------- .nv.global                --------------------------
	.section	.nv.global,"aw",@nobits
.nv.global:
	.type		_ZN34_INTERNAL_d54635b0_4_k_cu_dfd926ce6thrust24THRUST_300001_SM_1000_NS12placeholders2_8E,@object
	.size		_ZN34_INTERNAL_d54635b0_4_k_cu_dfd926ce6thrust24THRUST_300001_SM_1000_NS12placeholders2_8E,(_ZN34_INTERNAL_d54635b0_4_k_cu_dfd926ce4cuda3std3__436_GLOBAL__N__d54635b0_4_k_cu_dfd926ce6ignoreE - _ZN34_INTERNAL_d54635b0_4_k_cu_dfd926ce6thrust24THRUST_300001_SM_1000_NS12placeholders2_8E)
_ZN34_INTERNAL_d54635b0_4_k_cu_dfd926ce6thrust24THRUST_300001_SM_1000_NS12placeholders2_8E:
	.zero		1
	.type		_ZN34_INTERNAL_d54635b0_4_k_cu_dfd926ce4cuda3std3__436_GLOBAL__N__d54635b0_4_k_cu_dfd926ce6ignoreE,@object
	.size		_ZN34_INTERNAL_d54635b0_4_k_cu_dfd926ce4cuda3std3__436_GLOBAL__N__d54635b0_4_k_cu_dfd926ce6ignoreE,(_ZN34_INTERNAL_d54635b0_4_k_cu_dfd926ce4cuda3std6ranges3__45__cpo4dataE - _ZN34_INTERNAL_d54635b0_4_k_cu_dfd926ce4cuda3std3__436_GLOBAL__N__d54635b0_4_k_cu_dfd926ce6ignoreE)
_ZN34_INTERNAL_d54635b0_4_k_cu_dfd926ce4cuda3std3__436_GLOBAL__N__d54635b0_4_k_cu_dfd926ce6ignoreE:
	.zero		1
	.type		_ZN34_INTERNAL_d54635b0_4_k_cu_dfd926ce4cuda3std6ranges3__45__cpo4dataE,@object
	.size		_ZN34_INTERNAL_d54635b0_4_k_cu_dfd926ce4cuda3std6ranges3__45__cpo4dataE,(_ZN34_INTERNAL_d54635b0_4_k_cu_dfd926ce6thrust24THRUST_300001_SM_1000_NS6system3cpp3parE - _ZN34_INTERNAL_d54635b0_4_k_cu_dfd926ce4cuda3std6ranges3__45__cpo4dataE)
_ZN34_INTERNAL_d54635b0_4_k_cu_dfd926ce4cuda3std6ranges3__45__cpo4dataE:
	.zero		1
	.type		_ZN34_INTERNAL_d54635b0_4_k_cu_dfd926ce6thrust24THRUST_300001_SM_1000_NS6system3cpp3parE,@object
	.size		_ZN34_INTERNAL_d54635b0_4_k_cu_dfd926ce6thrust24THRUST_300001_SM_1000_NS6system3cpp3parE,(_ZN34_INTERNAL_d54635b0_4_k_cu_dfd926ce4cuda3std3__45__cpo5beginE - _ZN34_INTERNAL_d54635b0_4_k_cu_dfd926ce6thrust24THRUST_300001_SM_1000_NS6system3cpp3parE)
_ZN34_INTERNAL_d54635b0_4_k_cu_dfd926ce6thrust24THRUST_300001_SM_1000_NS6system3cpp3parE:
	.zero		1
	.type		_ZN34_INTERNAL_d54635b0_4_k_cu_dfd926ce4cuda3std3__45__cpo5beginE,@object
	.size		_ZN34_INTERNAL_d54635b0_4_k_cu_dfd926ce4cuda3std3__45__cpo5beginE,(_ZN34_INTERNAL_d54635b0_4_k_cu_dfd926ce4cuda3std6ranges3__45__cpo5beginE - _ZN34_INTERNAL_d54635b0_4_k_cu_dfd926ce4cuda3std3__45__cpo5beginE)
_ZN34_INTERNAL_d54635b0_4_k_cu_dfd926ce4cuda3std3__45__cpo5beginE:
	.zero		1
	.type		_ZN34_INTERNAL_d54635b0_4_k_cu_dfd926ce4cuda3std6ranges3__45__cpo5beginE,@object
	.size		_ZN34_INTERNAL_d54635b0_4_k_cu_dfd926ce4cuda3std6ranges3__45__cpo5beginE,(_ZN34_INTERNAL_d54635b0_4_k_cu_dfd926ce6thrust24THRUST_300001_SM_1000_NS6deviceE - _ZN34_INTERNAL_d54635b0_4_k_cu_dfd926ce4cuda3std6ranges3__45__cpo5beginE)
_ZN34_INTERNAL_d54635b0_4_k_cu_dfd926ce4cuda3std6ranges3__45__cpo5beginE:
	.zero		1
	.type		_ZN34_INTERNAL_d54635b0_4_k_cu_dfd926ce6thrust24THRUST_300001_SM_1000_NS6deviceE,@object
	.size		_ZN34_INTERNAL_d54635b0_4_k_cu_dfd926ce6thrust24THRUST_300001_SM_1000_NS6deviceE,(_ZN34_INTERNAL_d54635b0_4_k_cu_dfd926ce4cuda3std3__47nulloptE - _ZN34_INTERNAL_d54635b0_4_k_cu_dfd926ce6thrust24THRUST_300001_SM_1000_NS6deviceE)
_ZN34_INTERNAL_d54635b0_4_k_cu_dfd926ce6thrust24THRUST_300001_SM_1000_NS6deviceE:
	.zero		1
	.type		_ZN34_INTERNAL_d54635b0_4_k_cu_dfd926ce4cuda3std3__47nulloptE,@object
	.size		_ZN34_INTERNAL_d54635b0_4_k_cu_dfd926ce4cuda3std3__47nulloptE,(_ZN34_INTERNAL_d54635b0_4_k_cu_dfd926ce4cuda3std6ranges3__45__cpo8distanceE - _ZN34_INTERNAL_d54635b0_4_k_cu_dfd926ce4cuda3std3__47nulloptE)
_ZN34_INTERNAL_d54635b0_4_k_cu_dfd926ce4cuda3std3__47nulloptE:
	.zero		1
	.type		_ZN34_INTERNAL_d54635b0_4_k_cu_dfd926ce4cuda3std6ranges3__45__cpo8distanceE,@object
	.size		_ZN34_INTERNAL_d54635b0_4_k_cu_dfd926ce4cuda3std6ranges3__45__cpo8distanceE,(_ZN34_INTERNAL_d54635b0_4_k_cu_dfd926ce6thrust24THRUST_300001_SM_1000_NS12placeholders2_4E - _ZN34_INTERNAL_d54635b0_4_k_cu_dfd926ce4cuda3std6ranges3__45__cpo8distanceE)
_ZN34_INTERNAL_d54635b0_4_k_cu_dfd926ce4cuda3std6ranges3__45__cpo8distanceE:
	.zero		1
	.type		_ZN34_INTERNAL_d54635b0_4_k_cu_dfd926ce6thrust24THRUST_300001_SM_1000_NS12placeholders2_4E,@object
	.size		_ZN34_INTERNAL_d54635b0_4_k_cu_dfd926ce6thrust24THRUST_300001_SM_1000_NS12placeholders2_4E,(_ZN34_INTERNAL_d54635b0_4_k_cu_dfd926ce4cuda3std3__45__cpo6rbeginE - _ZN34_INTERNAL_d54635b0_4_k_cu_dfd926ce6thrust24THRUST_300001_SM_1000_NS12placeholders2_4E)
_ZN34_INTERNAL_d54635b0_4_k_cu_dfd926ce6thrust24THRUST_300001_SM_1000_NS12placeholders2_4E:
	.zero		1
	.type		_ZN34_INTERNAL_d54635b0_4_k_cu_dfd926ce4cuda3std3__45__cpo6rbeginE,@object
	.size		_ZN34_INTERNAL_d54635b0_4_k_cu_dfd926ce4cuda3std3__45__cpo6rbeginE,(_ZN34_INTERNAL_d54635b0_4_k_cu_dfd926ce4cuda3std6ranges3__45__cpo7advanceE - _ZN34_INTERNAL_d54635b0_4_k_cu_dfd926ce4cuda3std3__45__cpo6rbeginE)
_ZN34_INTERNAL_d54635b0_4_k_cu_dfd926ce4cuda3std3__45__cpo6rbeginE:
	.zero		1
	.type		_ZN34_INTERNAL_d54635b0_4_k_cu_dfd926ce4cuda3std6ranges3__45__cpo7advanceE,@object
	.size		_ZN34_INTERNAL_d54635b0_4_k_cu_dfd926ce4cuda3std6ranges3__45__cpo7advanceE,(_ZN34_INTERNAL_d54635b0_4_k_cu_dfd926ce6thrust24THRUST_300001_SM_1000_NS12placeholders3_10E - _ZN34_INTERNAL_d54635b0_4_k_cu_dfd926ce4cuda3std6ranges3__45__cpo7advanceE)
_ZN34_INTERNAL_d54635b0_4_k_cu_dfd926ce4cuda3std6ranges3__45__cpo7advanceE:
	.zero		1
	.type		_ZN34_INTERNAL_d54635b0_4_k_cu_dfd926ce6thrust24THRUST_300001_SM_1000_NS12placeholders3_10E,@object
	.size		_ZN34_INTERNAL_d54635b0_4_k_cu_dfd926ce6thrust24THRUST_300001_SM_1000_NS12placeholders3_10E,(_ZN34_INTERNAL_d54635b0_4_k_cu_dfd926ce4cuda3std3__48in_placeE - _ZN34_INTERNAL_d54635b0_4_k_cu_dfd926ce6thrust24THRUST_300001_SM_1000_NS12placeholders3_10E)
_ZN34_INTERNAL_d54635b0_4_k_cu_dfd926ce6thrust24THRUST_300001_SM_1000_NS12placeholders3_10E:
	.zero		1
	.type		_ZN34_INTERNAL_d54635b0_4_k_cu_dfd926ce4cuda3std3__48in_placeE,@object
	.size		_ZN34_INTERNAL_d54635b0_4_k_cu_dfd926ce4cuda3std3__48in_placeE,(_ZN34_INTERNAL_d54635b0_4_k_cu_dfd926ce4cuda3std6ranges3__45__cpo4sizeE - _ZN34_INTERNAL_d54635b0_4_k_cu_dfd926ce4cuda3std3__48in_placeE)
_ZN34_INTERNAL_d54635b0_4_k_cu_dfd926ce4cuda3std3__48in_placeE:
	.zero		1
	.type		_ZN34_INTERNAL_d54635b0_4_k_cu_dfd926ce4cuda3std6ranges3__45__cpo4sizeE,@object
	.size		_ZN34_INTERNAL_d54635b0_4_k_cu_dfd926ce4cuda3std6ranges3__45__cpo4sizeE,(_ZN34_INTERNAL_d54635b0_4_k_cu_dfd926ce6thrust24THRUST_300001_SM_1000_NS12placeholders2_2E - _ZN34_INTERNAL_d54635b0_4_k_cu_dfd926ce4cuda3std6ranges3__45__cpo4sizeE)
_ZN34_INTERNAL_d54635b0_4_k_cu_dfd926ce4cuda3std6ranges3__45__cpo4sizeE:
	.zero		1
	.type		_ZN34_INTERNAL_d54635b0_4_k_cu_dfd926ce6thrust24THRUST_300001_SM_1000_NS12placeholders2_2E,@object
	.size		_ZN34_INTERNAL_d54635b0_4_k_cu_dfd926ce6thrust24THRUST_300001_SM_1000_NS12placeholders2_2E,(_ZN34_INTERNAL_d54635b0_4_k_cu_dfd926ce4cuda3std3__45__cpo6cbeginE - _ZN34_INTERNAL_d54635b0_4_k_cu_dfd926ce6thrust24THRUST_300001_SM_1000_NS12placeholders2_2E)
_ZN34_INTERNAL_d54635b0_4_k_cu_dfd926ce6thrust24THRUST_300001_SM_1000_NS12placeholders2_2E:
	.zero		1
	.type		_ZN34_INTERNAL_d54635b0_4_k_cu_dfd926ce4cuda3std3__45__cpo6cbeginE,@object
	.size		_ZN34_INTERNAL_d54635b0_4_k_cu_dfd926ce4cuda3std3__45__cpo6cbeginE,(_ZN34_INTERNAL_d54635b0_4_k_cu_dfd926ce4cuda3std6ranges3__45__cpo6cbeginE - _ZN34_INTERNAL_d54635b0_4_k_cu_dfd926ce4cuda3std3__45__cpo6cbeginE)
_ZN34_INTERNAL_d54635b0_4_k_cu_dfd926ce4cuda3std3__45__cpo6cbeginE:
	.zero		1
	.type		_ZN34_INTERNAL_d54635b0_4_k_cu_dfd926ce4cuda3std6ranges3__45__cpo6cbeginE,@object
	.size		_ZN34_INTERNAL_d54635b0_4_k_cu_dfd926ce4cuda3std6ranges3__45__cpo6cbeginE,(_ZN34_INTERNAL_d54635b0_4_k_cu_dfd926ce6thrust24THRUST_300001_SM_1000_NS12placeholders2_6E - _ZN34_INTERNAL_d54635b0_4_k_cu_dfd926ce4cuda3std6ranges3__45__cpo6cbeginE)
_ZN34_INTERNAL_d54635b0_4_k_cu_dfd926ce4cuda3std6ranges3__45__cpo6cbeginE:
	.zero		1
	.type		_ZN34_INTERNAL_d54635b0_4_k_cu_dfd926ce6thrust24THRUST_300001_SM_1000_NS12placeholders2_6E,@object
	.size		_ZN34_INTERNAL_d54635b0_4_k_cu_dfd926ce6thrust24THRUST_300001_SM_1000_NS12placeholders2_6E,(_ZN34_INTERNAL_d54635b0_4_k_cu_dfd926ce4cuda3std3__45__cpo7crbeginE - _ZN34_INTERNAL_d54635b0_4_k_cu_dfd926ce6thrust24THRUST_300001_SM_1000_NS12placeholders2_6E)
_ZN34_INTERNAL_d54635b0_4_k_cu_dfd926ce6thrust24THRUST_300001_SM_1000_NS12placeholders2_6E:
	.zero		1
	.type		_ZN34_INTERNAL_d54635b0_4_k_cu_dfd926ce4cuda3std3__45__cpo7crbeginE,@object
	.size		_ZN34_INTERNAL_d54635b0_4_k_cu_dfd926ce4cuda3std3__45__cpo7crbeginE,(_ZN34_INTERNAL_d54635b0_4_k_cu_dfd926ce4cuda3std6ranges3__45__cpo4nextE - _ZN34_INTERNAL_d54635b0_4_k_cu_dfd926ce4cuda3std3__45__cpo7crbeginE)
_ZN34_INTERNAL_d54635b0_4_k_cu_dfd926ce4cuda3std3__45__cpo7crbeginE:
	.zero		1
	.type		_ZN34_INTERNAL_d54635b0_4_k_cu_dfd926ce4cuda3std6ranges3__45__cpo4nextE,@object
	.size		_ZN34_INTERNAL_d54635b0_4_k_cu_dfd926ce4cuda3std6ranges3__45__cpo4nextE,(_ZN34_INTERNAL_d54635b0_4_k_cu_dfd926ce4cuda3std6ranges3__45__cpo4swapE - _ZN34_INTERNAL_d54635b0_4_k_cu_dfd926ce4cuda3std6ranges3__45__cpo4nextE)
_ZN34_INTERNAL_d54635b0_4_k_cu_dfd926ce4cuda3std6ranges3__45__cpo4nextE:
	.zero		1
	.type		_ZN34_INTERNAL_d54635b0_4_k_cu_dfd926ce4cuda3std6ranges3__45__cpo4swapE,@object
	.size		_ZN34_INTERNAL_d54635b0_4_k_cu_dfd926ce4cuda3std6ranges3__45__cpo4swapE,(_ZN34_INTERNAL_d54635b0_4_k_cu_dfd926ce6thrust24THRUST_300001_SM_1000_NS8cuda_cub10par_nosyncE - _ZN34_INTERNAL_d54635b0_4_k_cu_dfd926ce4cuda3std6ranges3__45__cpo4swapE)
_ZN34_INTERNAL_d54635b0_4_k_cu_dfd926ce4cuda3std6ranges3__45__cpo4swapE:
	.zero		1
	.type		_ZN34_INTERNAL_d54635b0_4_k_cu_dfd926ce6thrust24THRUST_300001_SM_1000_NS8cuda_cub10par_nosyncE,@object
	.size		_ZN34_INTERNAL_d54635b0_4_k_cu_dfd926ce6thrust24THRUST_300001_SM_1000_NS8cuda_cub10par_nosyncE,(_ZN34_INTERNAL_d54635b0_4_k_cu_dfd926ce6thrust24THRUST_300001_SM_1000_NS3seqE - _ZN34_INTERNAL_d54635b0_4_k_cu_dfd926ce6thrust24THRUST_300001_SM_1000_NS8cuda_cub10par_nosyncE)
_ZN34_INTERNAL_d54635b0_4_k_cu_dfd926ce6thrust24THRUST_300001_SM_1000_NS8cuda_cub10par_nosyncE:
	.zero		1
	.type		_ZN34_INTERNAL_d54635b0_4_k_cu_dfd926ce6thrust24THRUST_300001_SM_1000_NS3seqE,@object
	.size		_ZN34_INTERNAL_d54635b0_4_k_cu_dfd926ce6thrust24THRUST_300001_SM_1000_NS3seqE,(_ZN34_INTERNAL_d54635b0_4_k_cu_dfd926ce4cuda3std3__420unreachable_sentinelE - _ZN34_INTERNAL_d54635b0_4_k_cu_dfd926ce6thrust24THRUST_300001_SM_1000_NS3seqE)
_ZN34_INTERNAL_d54635b0_4_k_cu_dfd926ce6thrust24THRUST_300001_SM_1000_NS3seqE:
	.zero		1
	.type		_ZN34_INTERNAL_d54635b0_4_k_cu_dfd926ce4cuda3std3__420unreachable_sentinelE,@object
	.size		_ZN34_INTERNAL_d54635b0_4_k_cu_dfd926ce4cuda3std3__420unreachable_sentinelE,(_ZN34_INTERNAL_d54635b0_4_k_cu_dfd926ce4cuda3std6ranges3__45__cpo5ssizeE - _ZN34_INTERNAL_d54635b0_4_k_cu_dfd926ce4cuda3std3__420unreachable_sentinelE)
_ZN34_INTERNAL_d54635b0_4_k_cu_dfd926ce4cuda3std3__420unreachable_sentinelE:
	.zero		1
	.type		_ZN34_INTERNAL_d54635b0_4_k_cu_dfd926ce4cuda3std6ranges3__45__cpo5ssizeE,@object
	.size		_ZN34_INTERNAL_d54635b0_4_k_cu_dfd926ce4cuda3std6ranges3__45__cpo5ssizeE,(_ZN34_INTERNAL_d54635b0_4_k_cu_dfd926ce6thrust24THRUST_300001_SM_1000_NS12placeholders2_3E - _ZN34_INTERNAL_d54635b0_4_k_cu_dfd926ce4cuda3std6ranges3__45__cpo5ssizeE)
_ZN34_INTERNAL_d54635b0_4_k_cu_dfd926ce4cuda3std6ranges3__45__cpo5ssizeE:
	.zero		1
	.type		_ZN34_INTERNAL_d54635b0_4_k_cu_dfd926ce6thrust24THRUST_300001_SM_1000_NS12placeholders2_3E,@object
	.size		_ZN34_INTERNAL_d54635b0_4_k_cu_dfd926ce6thrust24THRUST_300001_SM_1000_NS12placeholders2_3E,(_ZN34_INTERNAL_d54635b0_4_k_cu_dfd926ce4cuda3std3__45__cpo4cendE - _ZN34_INTERNAL_d54635b0_4_k_cu_dfd926ce6thrust24THRUST_300001_SM_1000_NS12placeholders2_3E)
_ZN34_INTERNAL_d54635b0_4_k_cu_dfd926ce6thrust24THRUST_300001_SM_1000_NS12placeholders2_3E:
	.zero		1
	.type		_ZN34_INTERNAL_d54635b0_4_k_cu_dfd926ce4cuda3std3__45__cpo4cendE,@object
	.size		_ZN34_INTERNAL_d54635b0_4_k_cu_dfd926ce4cuda3std3__45__cpo4cendE,(_ZN34_INTERNAL_d54635b0_4_k_cu_dfd926ce4cuda3std6ranges3__45__cpo4cendE - _ZN34_INTERNAL_d54635b0_4_k_cu_dfd926ce4cuda3std3__45__cpo4cendE)
_ZN34_INTERNAL_d54635b0_4_k_cu_dfd926ce4cuda3std3__45__cpo4cendE:
	.zero		1
	.type		_ZN34_INTERNAL_d54635b0_4_k_cu_dfd926ce4cuda3std6ranges3__45__cpo4cendE,@object
	.size		_ZN34_INTERNAL_d54635b0_4_k_cu_dfd926ce4cuda3std6ranges3__45__cpo4cendE,(_ZN34_INTERNAL_d54635b0_4_k_cu_dfd926ce6thrust24THRUST_300001_SM_1000_NS12placeholders2_7E - _ZN34_INTERNAL_d54635b0_4_k_cu_dfd926ce4cuda3std6ranges3__45__cpo4cendE)
_ZN34_INTERNAL_d54635b0_4_k_cu_dfd926ce4cuda3std6ranges3__45__cpo4cendE:
	.zero		1
	.type		_ZN34_INTERNAL_d54635b0_4_k_cu_dfd926ce6thrust24THRUST_300001_SM_1000_NS12placeholders2_7E,@object
	.size		_ZN34_INTERNAL_d54635b0_4_k_cu_dfd926ce6thrust24THRUST_300001_SM_1000_NS12placeholders2_7E,(_ZN34_INTERNAL_d54635b0_4_k_cu_dfd926ce4cuda3std3__45__cpo5crendE - _ZN34_INTERNAL_d54635b0_4_k_cu_dfd926ce6thrust24THRUST_300001_SM_1000_NS12placeholders2_7E)
_ZN34_INTERNAL_d54635b0_4_k_cu_dfd926ce6thrust24THRUST_300001_SM_1000_NS12placeholders2_7E:
	.zero		1
	.type		_ZN34_INTERNAL_d54635b0_4_k_cu_dfd926ce4cuda3std3__45__cpo5crendE,@object
	.size		_ZN34_INTERNAL_d54635b0_4_k_cu_dfd926ce4cuda3std3__45__cpo5crendE,(_ZN34_INTERNAL_d54635b0_4_k_cu_dfd926ce4cuda3std6ranges3__45__cpo4prevE - _ZN34_INTERNAL_d54635b0_4_k_cu_dfd926ce4cuda3std3__45__cpo5crendE)
_ZN34_INTERNAL_d54635b0_4_k_cu_dfd926ce4cuda3std3__45__cpo5crendE:
	.zero		1
	.type		_ZN34_INTERNAL_d54635b0_4_k_cu_dfd926ce4cuda3std6ranges3__45__cpo4prevE,@object
	.size		_ZN34_INTERNAL_d54635b0_4_k_cu_dfd926ce4cuda3std6ranges3__45__cpo4prevE,(_ZN34_INTERNAL_d54635b0_4_k_cu_dfd926ce4cuda3std6ranges3__45__cpo9iter_moveE - _ZN34_INTERNAL_d54635b0_4_k_cu_dfd926ce4cuda3std6ranges3__45__cpo4prevE)
_ZN34_INTERNAL_d54635b0_4_k_cu_dfd926ce4cuda3std6ranges3__45__cpo4prevE:
	.zero		1
	.type		_ZN34_INTERNAL_d54635b0_4_k_cu_dfd926ce4cuda3std6ranges3__45__cpo9iter_moveE,@object
	.size		_ZN34_INTERNAL_d54635b0_4_k_cu_dfd926ce4cuda3std6ranges3__45__cpo9iter_moveE,(_ZN34_INTERNAL_d54635b0_4_k_cu_dfd926ce6thrust24THRUST_300001_SM_1000_NS6system6detail10sequential3seqE - _ZN34_INTERNAL_d54635b0_4_k_cu_dfd926ce4cuda3std6ranges3__45__cpo9iter_moveE)
_ZN34_INTERNAL_d54635b0_4_k_cu_dfd926ce4cuda3std6ranges3__45__cpo9iter_moveE:
	.zero		1
	.type		_ZN34_INTERNAL_d54635b0_4_k_cu_dfd926ce6thrust24THRUST_300001_SM_1000_NS6system6detail10sequential3seqE,@object
	.size		_ZN34_INTERNAL_d54635b0_4_k_cu_dfd926ce6thrust24THRUST_300001_SM_1000_NS6system6detail10sequential3seqE,(_ZN34_INTERNAL_d54635b0_4_k_cu_dfd926ce6thrust24THRUST_300001_SM_1000_NS12placeholders2_9E - _ZN34_INTERNAL_d54635b0_4_k_cu_dfd926ce6thrust24THRUST_300001_SM_1000_NS6system6detail10sequential3seqE)
_ZN34_INTERNAL_d54635b0_4_k_cu_dfd926ce6thrust24THRUST_300001_SM_1000_NS6system6detail10sequential3seqE:
	.zero		1
	.type		_ZN34_INTERNAL_d54635b0_4_k_cu_dfd926ce6thrust24THRUST_300001_SM_1000_NS12placeholders2_9E,@object
	.size		_ZN34_INTERNAL_d54635b0_4_k_cu_dfd926ce6thrust24THRUST_300001_SM_1000_NS12placeholders2_9E,(_ZN34_INTERNAL_d54635b0_4_k_cu_dfd926ce4cuda3std3__419piecewise_constructE - _ZN34_INTERNAL_d54635b0_4_k_cu_dfd926ce6thrust24THRUST_300001_SM_1000_NS12placeholders2_9E)
_ZN34_INTERNAL_d54635b0_4_k_cu_dfd926ce6thrust24THRUST_300001_SM_1000_NS12placeholders2_9E:
	.zero		1
	.type		_ZN34_INTERNAL_d54635b0_4_k_cu_dfd926ce4cuda3std3__419piecewise_constructE,@object
	.size		_ZN34_INTERNAL_d54635b0_4_k_cu_dfd926ce4cuda3std3__419piecewise_constructE,(_ZN34_INTERNAL_d54635b0_4_k_cu_dfd926ce4cuda3std6ranges3__45__cpo5cdataE - _ZN34_INTERNAL_d54635b0_4_k_cu_dfd926ce4cuda3std3__419piecewise_constructE)
_ZN34_INTERNAL_d54635b0_4_k_cu_dfd926ce4cuda3std3__419piecewise_constructE:
	.zero		1
	.type		_ZN34_INTERNAL_d54635b0_4_k_cu_dfd926ce4cuda3std6ranges3__45__cpo5cdataE,@object
	.size		_ZN34_INTERNAL_d54635b0_4_k_cu_dfd926ce4cuda3std6ranges3__45__cpo5cdataE,(_ZN34_INTERNAL_d54635b0_4_k_cu_dfd926ce6thrust24THRUST_300001_SM_1000_NS12placeholders2_1E - _ZN34_INTERNAL_d54635b0_4_k_cu_dfd926ce4cuda3std6ranges3__45__cpo5cdataE)
_ZN34_INTERNAL_d54635b0_4_k_cu_dfd926ce4cuda3std6ranges3__45__cpo5cdataE:
	.zero		1
	.type		_ZN34_INTERNAL_d54635b0_4_k_cu_dfd926ce6thrust24THRUST_300001_SM_1000_NS12placeholders2_1E,@object
	.size		_ZN34_INTERNAL_d54635b0_4_k_cu_dfd926ce6thrust24THRUST_300001_SM_1000_NS12placeholders2_1E,(_ZN34_INTERNAL_d54635b0_4_k_cu_dfd926ce4cuda3std3__45__cpo3endE - _ZN34_INTERNAL_d54635b0_4_k_cu_dfd926ce6thrust24THRUST_300001_SM_1000_NS12placeholders2_1E)
_ZN34_INTERNAL_d54635b0_4_k_cu_dfd926ce6thrust24THRUST_300001_SM_1000_NS12placeholders2_1E:
	.zero		1
	.type		_ZN34_INTERNAL_d54635b0_4_k_cu_dfd926ce4cuda3std3__45__cpo3endE,@object
	.size		_ZN34_INTERNAL_d54635b0_4_k_cu_dfd926ce4cuda3std3__45__cpo3endE,(_ZN34_INTERNAL_d54635b0_4_k_cu_dfd926ce4cuda3std6ranges3__45__cpo3endE - _ZN34_INTERNAL_d54635b0_4_k_cu_dfd926ce4cuda3std3__45__cpo3endE)
_ZN34_INTERNAL_d54635b0_4_k_cu_dfd926ce4cuda3std3__45__cpo3endE:
	.zero		1
	.type		_ZN34_INTERNAL_d54635b0_4_k_cu_dfd926ce4cuda3std6ranges3__45__cpo3endE,@object
	.size		_ZN34_INTERNAL_d54635b0_4_k_cu_dfd926ce4cuda3std6ranges3__45__cpo3endE,(_ZN34_INTERNAL_d54635b0_4_k_cu_dfd926ce6thrust24THRUST_300001_SM_1000_NS12placeholders2_5E - _ZN34_INTERNAL_d54635b0_4_k_cu_dfd926ce4cuda3std6ranges3__45__cpo3endE)
_ZN34_INTERNAL_d54635b0_4_k_cu_dfd926ce4cuda3std6ranges3__45__cpo3endE:
	.zero		1
	.type		_ZN34_INTERNAL_d54635b0_4_k_cu_dfd926ce6thrust24THRUST_300001_SM_1000_NS12placeholders2_5E,@object
	.size		_ZN34_INTERNAL_d54635b0_4_k_cu_dfd926ce6thrust24THRUST_300001_SM_1000_NS12placeholders2_5E,(_ZN34_INTERNAL_d54635b0_4_k_cu_dfd926ce4cuda3std3__45__cpo4rendE - _ZN34_INTERNAL_d54635b0_4_k_cu_dfd926ce6thrust24THRUST_300001_SM_1000_NS12placeholders2_5E)
_ZN34_INTERNAL_d54635b0_4_k_cu_dfd926ce6thrust24THRUST_300001_SM_1000_NS12placeholders2_5E:
	.zero		1
	.type		_ZN34_INTERNAL_d54635b0_4_k_cu_dfd926ce4cuda3std3__45__cpo4rendE,@object
	.size		_ZN34_INTERNAL_d54635b0_4_k_cu_dfd926ce4cuda3std3__45__cpo4rendE,(_ZN34_INTERNAL_d54635b0_4_k_cu_dfd926ce4cuda3std6ranges3__45__cpo9iter_swapE - _ZN34_INTERNAL_d54635b0_4_k_cu_dfd926ce4cuda3std3__45__cpo4rendE)
_ZN34_INTERNAL_d54635b0_4_k_cu_dfd926ce4cuda3std3__45__cpo4rendE:
	.zero		1
	.type		_ZN34_INTERNAL_d54635b0_4_k_cu_dfd926ce4cuda3std6ranges3__45__cpo9iter_swapE,@object
	.size		_ZN34_INTERNAL_d54635b0_4_k_cu_dfd926ce4cuda3std6ranges3__45__cpo9iter_swapE,(_ZN34_INTERNAL_d54635b0_4_k_cu_dfd926ce4cuda3std3__48unexpectE - _ZN34_INTERNAL_d54635b0_4_k_cu_dfd926ce4cuda3std6ranges3__45__cpo9iter_swapE)
_ZN34_INTERNAL_d54635b0_4_k_cu_dfd926ce4cuda3std6ranges3__45__cpo9iter_swapE:
	.zero		1
	.type		_ZN34_INTERNAL_d54635b0_4_k_cu_dfd926ce4cuda3std3__48unexpectE,@object
	.size		_ZN34_INTERNAL_d54635b0_4_k_cu_dfd926ce4cuda3std3__48unexpectE,(_ZN34_INTERNAL_d54635b0_4_k_cu_dfd926ce6thrust24THRUST_300001_SM_1000_NS8cuda_cub3parE - _ZN34_INTERNAL_d54635b0_4_k_cu_dfd926ce4cuda3std3__48unexpectE)
_ZN34_INTERNAL_d54635b0_4_k_cu_dfd926ce4cuda3std3__48unexpectE:
	.zero		1
	.type		_ZN34_INTERNAL_d54635b0_4_k_cu_dfd926ce6thrust24THRUST_300001_SM_1000_NS8cuda_cub3parE,@object
	.size		_ZN34_INTERNAL_d54635b0_4_k_cu_dfd926ce6thrust24THRUST_300001_SM_1000_NS8cuda_cub3parE,(.L_29 - _ZN34_INTERNAL_d54635b0_4_k_cu_dfd926ce6thrust24THRUST_300001_SM_1000_NS8cuda_cub3parE)
_ZN34_INTERNAL_d54635b0_4_k_cu_dfd926ce6thrust24THRUST_300001_SM_1000_NS8cuda_cub3parE:
	.zero		1
.L_29:


//--------------------- .nv.constant0._ZN3cub18CUB_300001_SM_10006detail11EmptyKernelIvEEvv --------------------------
	.section	.nv.constant0._ZN3cub18CUB_300001_SM_10006detail11EmptyKernelIvEEvv,"a",@progbits
	.sectionflags	@""
	.align	4
.nv.constant0._ZN3cub18CUB_300001_SM_10006detail11EmptyKernelIvEEvv:
	.zero		896


//--------------------- .nv.constant0._Z15calculateBoundsP4NodePi --------------------------
	.section	.nv.constant0._Z15calculateBoundsP4NodePi,"a",@progbits
	.sectionflags	@""
	.align	4
.nv.constant0._Z15calculateBoundsP4NodePi:
	.zero		912


//--------------------- .nv.constant0._Z21updatePositionsKernelP8Particled --------------------------
	.section	.nv.constant0._Z21updatePositionsKernelP8Particled,"a",@progbits
	.sectionflags	@""
	.align	4
.nv.constant0._Z21updatePositionsKernelP8Particled:
	.zero		912


//--------------------- .nv.constant0._Z19computeForcesKernelP8ParticleP4Noded --------------------------
	.section	.nv.constant0._Z19computeForcesKernelP8ParticleP4Noded,"a",@progbits
	.sectionflags	@""
	.align	4
.nv.constant0._Z19computeForcesKernelP8ParticleP4Noded:
	.zero		920


//--------------------- .nv.constant0._Z21insertParticlesKernelP8ParticleP4NodePii --------------------------
	.section	.nv.constant0._Z21insertParticlesKernelP8ParticleP4NodePii,"a",@progbits
	.sectionflags	@""
	.align	4
.nv.constant0._Z21insertParticlesKernelP8ParticleP4NodePii:
	.zero		924


//--------------------- .nv.constant0._Z15resetTreeKernelP4NodePi --------------------------
	.section	.nv.constant0._Z15resetTreeKernelP4NodePi,"a",@progbits
	.sectionflags	@""
	.align	4
.nv.constant0._Z15resetTreeKernelP4NodePi:
	.zero		912


//--------------------- SYMBOLS --------------------------

	.type		.nv.reservedSmem.offset0,@object
	.size		.nv.reservedSmem.offset0,0x4
